	.target	sm_90a

	.elftype	@"ET_EXEC"


//--------------------- .note.nv.tkinfo           --------------------------
	.section	.note.nv.tkinfo,"",@"SHT_NOTE"
	.sectionflags	@"SHF_NOTE_NV_TKINFO"
	.tkinfo
        /*0018*/ 	.word	0x00000002
        /*0030*/ 	.string	""
        /*0030*/ 	.string	"ptxas"
        /*0030*/ 	.string	"Cuda compilation tools, release 13.0, V13.0.88"
        /*0030*/ 	.string	"Build cuda_13.0.r13.0/compiler.36424714_0"
        /*0030*/ 	.string	"-arch sm_90a -m 64 "



//--------------------- .note.nv.cuinfo           --------------------------
	.section	.note.nv.cuinfo,"",@"SHT_NOTE"
	.sectionflags	@"SHF_NOTE_NV_CUINFO"
        /*0018*/ 	.short	0x0002
        /*001a*/ 	.short	0x005a
        /*001c*/ 	.short	0x0082
	.zero		2


//--------------------- .nv.info                  --------------------------
	.section	.nv.info,"",@"SHT_CUDA_INFO"
	.align	4


	//----- nvinfo : EIATTR_REGCOUNT
	.align		4
        /*0000*/ 	.byte	0x04, 0x2f
        /*0002*/ 	.short	(.L_12 - .L_11)
	.align		4
.L_11:
        /*0004*/ 	.word	index@(_ZN7cutlass13device_kernelINS_4gemm6kernel13GemmUniversalIN4cute5tupleIJiiiiEEENS1_10collective13CollectiveMmaINS1_37MainloopSm90TmaGmmaWarpSpecializedFP8ILi3ENS5_IJNS4_1CILi1EEENSA_ILi2EEESB_EEENS1_35KernelTmaWarpSpecializedCooperativeEEENS5_IJNSA_ILi128EEENSA_ILi64EEESG_EEENS_12float_e5m2_tENS5_IJlSB_lEEESJ_SK_NS4_8TiledMMAINS4_8MMA_AtomIJNS4_4SM904GMMA30MMA_64x64x32_F32E5M2E5M2_SS_TNILNSO_7ScaleInE1ELSQ_1EEEEEENS4_6LayoutINS5_IJSC_SB_SB_EEENS5_IJSB_NSA_ILi0EEESV_EEEEENS5_IJNS4_10UnderscoreESY_SY_EEEEENS4_23SM90_TMA_LOAD_MULTICASTENS4_14ComposedLayoutINS4_7SwizzleILi3ELi4ELi3EEENS4_18smem_ptr_flag_bitsILi8EEENST_INS5_IJNSA_ILi8EEESG_EEENS5_IJSG_SB_EEEEEEEvNS4_8identityENS4_13SM90_TMA_LOADES1B_vS1C_EENS_8epilogue10collective6detail29Sm90TmaWarpSpecializedAdapterINS1G_15DefaultEpilogueISJ_SK_SK_NS1F_6thread17LinearCombinationISJ_Li1EffLNS1K_9ScaleType4KindE0ELNS_15FloatRoundStyleE2ESJ_EENS1_15EpilogueDefaultEEEEEvvEEEEvNT_6ParamsE)
        /*0008*/ 	.word	0x000000a8


	//----- nvinfo : EIATTR_FRAME_SIZE
	.align		4
.L_12:
        /*000c*/ 	.byte	0x04, 0x11
        /*000e*/ 	.short	(.L_14 - .L_13)
	.align		4
.L_13:
        /*0010*/ 	.word	index@(_ZN7cutlass13device_kernelINS_4gemm6kernel13GemmUniversalIN4cute5tupleIJiiiiEEENS1_10collective13CollectiveMmaINS1_37MainloopSm90TmaGmmaWarpSpecializedFP8ILi3ENS5_IJNS4_1CILi1EEENSA_ILi2EEESB_EEENS1_35KernelTmaWarpSpecializedCooperativeEEENS5_IJNSA_ILi128EEENSA_ILi64EEESG_EEENS_12float_e5m2_tENS5_IJlSB_lEEESJ_SK_NS4_8TiledMMAINS4_8MMA_AtomIJNS4_4SM904GMMA30MMA_64x64x32_F32E5M2E5M2_SS_TNILNSO_7ScaleInE1ELSQ_1EEEEEENS4_6LayoutINS5_IJSC_SB_SB_EEENS5_IJSB_NSA_ILi0EEESV_EEEEENS5_IJNS4_10UnderscoreESY_SY_EEEEENS4_23SM90_TMA_LOAD_MULTICASTENS4_14ComposedLayoutINS4_7SwizzleILi3ELi4ELi3EEENS4_18smem_ptr_flag_bitsILi8EEENST_INS5_IJNSA_ILi8EEESG_EEENS5_IJSG_SB_EEEEEEEvNS4_8identityENS4_13SM90_TMA_LOADES1B_vS1C_EENS_8epilogue10collective6detail29Sm90TmaWarpSpecializedAdapterINS1G_15DefaultEpilogueISJ_SK_SK_NS1F_6thread17LinearCombinationISJ_Li1EffLNS1K_9ScaleType4KindE0ELNS_15FloatRoundStyleE2ESJ_EENS1_15EpilogueDefaultEEEEEvvEEEEvNT_6ParamsE)
        /*0014*/ 	.word	0x00000000


	//----- nvinfo : EIATTR_MIN_STACK_SIZE
	.align		4
.L_14:
        /*0018*/ 	.byte	0x04, 0x12
        /*001a*/ 	.short	(.L_16 - .L_15)
	.align		4
.L_15:
        /*001c*/ 	.word	index@(_ZN7cutlass13device_kernelINS_4gemm6kernel13GemmUniversalIN4cute5tupleIJiiiiEEENS1_10collective13CollectiveMmaINS1_37MainloopSm90TmaGmmaWarpSpecializedFP8ILi3ENS5_IJNS4_1CILi1EEENSA_ILi2EEESB_EEENS1_35KernelTmaWarpSpecializedCooperativeEEENS5_IJNSA_ILi128EEENSA_ILi64EEESG_EEENS_12float_e5m2_tENS5_IJlSB_lEEESJ_SK_NS4_8TiledMMAINS4_8MMA_AtomIJNS4_4SM904GMMA30MMA_64x64x32_F32E5M2E5M2_SS_TNILNSO_7ScaleInE1ELSQ_1EEEEEENS4_6LayoutINS5_IJSC_SB_SB_EEENS5_IJSB_NSA_ILi0EEESV_EEEEENS5_IJNS4_10UnderscoreESY_SY_EEEEENS4_23SM90_TMA_LOAD_MULTICASTENS4_14ComposedLayoutINS4_7SwizzleILi3ELi4ELi3EEENS4_18smem_ptr_flag_bitsILi8EEENST_INS5_IJNSA_ILi8EEESG_EEENS5_IJSG_SB_EEEEEEEvNS4_8identityENS4_13SM90_TMA_LOADES1B_vS1C_EENS_8epilogue10collective6detail29Sm90TmaWarpSpecializedAdapterINS1G_15DefaultEpilogueISJ_SK_SK_NS1F_6thread17LinearCombinationISJ_Li1EffLNS1K_9ScaleType4KindE0ELNS_15FloatRoundStyleE2ESJ_EENS1_15EpilogueDefaultEEEEEvvEEEEvNT_6ParamsE)
        /*0020*/ 	.word	0x00000000
.L_16:


//--------------------- .nv.compat                --------------------------
	.section	.nv.compat,"",@"SHT_CUDA_COMPAT_INFO"
	.align	4
        /*0000*/ 	.byte	0x02, 0x09, 0x01, 0x00, 0x02, 0x02, 0x04, 0x00, 0x02, 0x05, 0x05, 0x00, 0x03, 0x07, 0x01, 0x01
        /*0010*/ 	.byte	0x02, 0x03, 0x01, 0x00, 0x02, 0x06, 0x01, 0x00, 0x04, 0x0b, 0x08, 0x00, 0x00, 0x00, 0x00, 0x00
        /*0020*/ 	.byte	0x00, 0x00, 0x00, 0x00


//--------------------- .nv.info._ZN7cutlass13device_kernelINS_4gemm6kernel13GemmUniversalIN4cute5tupleIJiiiiEEENS1_10collective13CollectiveMmaINS1_37MainloopSm90TmaGmmaWarpSpecializedFP8ILi3ENS5_IJNS4_1CILi1EEENSA_ILi2EEESB_EEENS1_35KernelTmaWarpSpecializedCooperativeEEENS5_IJNSA_ILi128EEENSA_ILi64EEESG_EEENS_12float_e5m2_tENS5_IJlSB_lEEESJ_SK_NS4_8TiledMMAINS4_8MMA_AtomIJNS4_4SM904GMMA30MMA_64x64x32_F32E5M2E5M2_SS_TNILNSO_7ScaleInE1ELSQ_1EEEEEENS4_6LayoutINS5_IJSC_SB_SB_EEENS5_IJSB_NSA_ILi0EEESV_EEEEENS5_IJNS4_10UnderscoreESY_SY_EEEEENS4_23SM90_TMA_LOAD_MULTICASTENS4_14ComposedLayoutINS4_7SwizzleILi3ELi4ELi3EEENS4_18smem_ptr_flag_bitsILi8EEENST_INS5_IJNSA_ILi8EEESG_EEENS5_IJSG_SB_EEEEEEEvNS4_8identityENS4_13SM90_TMA_LOADES1B_vS1C_EENS_8epilogue10collective6detail29Sm90TmaWarpSpecializedAdapterINS1G_15DefaultEpilogueISJ_SK_SK_NS1F_6thread17LinearCombinationISJ_Li1EffLNS1K_9ScaleType4KindE0ELNS_15FloatRoundStyleE2ESJ_EENS1_15EpilogueDefaultEEEEEvvEEEEvNT_6ParamsE --------------------------
	.section	.nv.info._ZN7cutlass13device_kernelINS_4gemm6kernel13GemmUniversalIN4cute5tupleIJiiiiEEENS1_10collective13CollectiveMmaINS1_37MainloopSm90TmaGmmaWarpSpecializedFP8ILi3ENS5_IJNS4_1CILi1EEENSA_ILi2EEESB_EEENS1_35KernelTmaWarpSpecializedCooperativeEEENS5_IJNSA_ILi128EEENSA_ILi64EEESG_EEENS_12float_e5m2_tENS5_IJlSB_lEEESJ_SK_NS4_8TiledMMAINS4_8MMA_AtomIJNS4_4SM904GMMA30MMA_64x64x32_F32E5M2E5M2_SS_TNILNSO_7ScaleInE1ELSQ_1EEEEEENS4_6LayoutINS5_IJSC_SB_SB_EEENS5_IJSB_NSA_ILi0EEESV_EEEEENS5_IJNS4_10UnderscoreESY_SY_EEEEENS4_23SM90_TMA_LOAD_MULTICASTENS4_14ComposedLayoutINS4_7SwizzleILi3ELi4ELi3EEENS4_18smem_ptr_flag_bitsILi8EEENST_INS5_IJNSA_ILi8EEESG_EEENS5_IJSG_SB_EEEEEEEvNS4_8identityENS4_13SM90_TMA_LOADES1B_vS1C_EENS_8epilogue10collective6detail29Sm90TmaWarpSpecializedAdapterINS1G_15DefaultEpilogueISJ_SK_SK_NS1F_6thread17LinearCombinationISJ_Li1EffLNS1K_9ScaleType4KindE0ELNS_15FloatRoundStyleE2ESJ_EENS1_15EpilogueDefaultEEEEEvvEEEEvNT_6ParamsE,"",@"SHT_CUDA_INFO"
	.sectionflags	@""
	.align	4


	//----- nvinfo : EIATTR_CUDA_API_VERSION
	.align		4
        /*0000*/ 	.byte	0x04, 0x37
        /*0002*/ 	.short	(.L_18 - .L_17)
.L_17:
        /*0004*/ 	.word	0x00000082


	//----- nvinfo : EIATTR_KPARAM_INFO
	.align		4
.L_18:
        /*0008*/ 	.byte	0x04, 0x17
        /*000a*/ 	.short	(.L_20 - .L_19)
.L_19:
        /*000c*/ 	.word	0x00000000
        /*0010*/ 	.short	0x0000
        /*0012*/ 	.short	0x0070
        /*0014*/ 	.byte	0x00, 0xf0, 0x01, 0x10


	//----- nvinfo : EIATTR_SPARSE_MMA_MASK
	.align		4
.L_20:
        /*0018*/ 	.byte	0x03, 0x50
        /*001a*/ 	.short	0x0000


	//----- nvinfo : EIATTR_MAXREG_COUNT
	.align		4
        /*001c*/ 	.byte	0x03, 0x1b
        /*001e*/ 	.short	0x00a8


	//----- nvinfo : EIATTR_NUM_BARRIERS
	.align		4
        /*0020*/ 	.byte	0x02, 0x4c
        /*0022*/ 	.byte	0x01
	.zero		1


	//----- nvinfo : EIATTR_MERCURY_ISA_VERSION
	.align		4
        /*0024*/ 	.byte	0x03, 0x5f
        /*0026*/ 	.short	0x0101


	//----- nvinfo : EIATTR_INT_WARP_WIDE_INSTR_OFFSETS
	.align		4
        /*0028*/ 	.byte	0x04, 0x31
        /*002a*/ 	.short	(.L_22 - .L_21)


	//   ....[0]....
.L_21:
        /*002c*/ 	.word	0x00000420


	//   ....[1]....
        /*0030*/ 	.word	0x00000440


	//   ....[2]....
        /*0034*/ 	.word	0x00000620


	//----- nvinfo : EIATTR_COOP_GROUP_MASK_REGIDS
	.align		4
.L_22:
        /*0038*/ 	.byte	0x04, 0x29
        /*003a*/ 	.short	(.L_24 - .L_23)


	//   ....[0]....
.L_23:
        /*003c*/ 	.word	0xffffffff


	//   ....[1]....
        /*0040*/ 	.word	0xffffffff


	//   ....[2]....
        /*0044*/ 	.word	0xffffffff


	//   ....[3]....
        /*0048*/ 	.word	0xffffffff


	//   ....[4]....
        /*004c*/ 	.word	0xffffffff


	//   ....[5]....
        /*0050*/ 	.word	0xffffffff


	//----- nvinfo : EIATTR_COOP_GROUP_INSTR_OFFSETS
	.align		4
.L_24:
        /*0054*/ 	.byte	0x04, 0x28
        /*0056*/ 	.short	(.L_26 - .L_25)


	//   ....[0]....
.L_25:
        /*0058*/ 	.word	0x00000060


	//   ....[1]....
        /*005c*/ 	.word	0x00000070


	//   ....[2]....
        /*0060*/ 	.word	0x00000130


	//   ....[3]....
        /*0064*/ 	.word	0x000002a0


	//   ....[4]....
        /*0068*/ 	.word	0x00000750


	//   ....[5]....
        /*006c*/ 	.word	0x000011c0


	//----- nvinfo : EIATTR_REG_RECONFIG
	.align		4
.L_26:
        /*0070*/ 	.byte	0x01, 0x54
	.zero		2


	//----- nvinfo : EIATTR_MBARRIER_INSTR_OFFSETS
	.align		4
        /*0074*/ 	.byte	0x04, 0x39
        /*0076*/ 	.short	(.L_28 - .L_27)


	//   ....[0]....
.L_27:
        /*0078*/ 	.word	0x00000230
        /*007c*/ 	.word	0x000000ff
        /*0080*/ 	.word	0x00000000
        /*0084*/ 	.short	0x0100
        /*0086*/ 	.byte	0x08
	.zero		1


	//   ....[1]....
        /*0088*/ 	.word	0x00000240
        /*008c*/ 	.word	0x000000ff
        /*0090*/ 	.word	0x00000018
        /*0094*/ 	.short	0x0100
        /*0096*/ 	.byte	0x08
	.zero		1


	//   ....[2]....
        /*0098*/ 	.word	0x00000250
        /*009c*/ 	.word	0x000000ff
        /*00a0*/ 	.word	0x00000008
        /*00a4*/ 	.short	0x0100
        /*00a6*/ 	.byte	0x08
	.zero		1


	//   ....[3]....
        /*00a8*/ 	.word	0x00000260
        /*00ac*/ 	.word	0x000000ff
        /*00b0*/ 	.word	0x00000020
        /*00b4*/ 	.short	0x0100
        /*00b6*/ 	.byte	0x08
	.zero		1


	//   ....[4]....
        /*00b8*/ 	.word	0x00000270
        /*00bc*/ 	.word	0x000000ff
        /*00c0*/ 	.word	0x00000010
        /*00c4*/ 	.short	0x0100
        /*00c6*/ 	.byte	0x08
	.zero		1


	//   ....[5]....
        /*00c8*/ 	.word	0x00000280
        /*00cc*/ 	.word	0x000000ff
        /*00d0*/ 	.word	0x00000028
        /*00d4*/ 	.short	0x0100
        /*00d6*/ 	.byte	0x08
	.zero		1


	//   ....[6]....
        /*00d8*/ 	.word	0x000006a0
        /*00dc*/ 	.word	0x000000ff
        /*00e0*/ 	.word	0x00000040
        /*00e4*/ 	.short	0x0100
        /*00e6*/ 	.byte	0x06
	.zero		1


	//   ....[7]....
        /*00e8*/ 	.word	0x00000700
        /*00ec*/ 	.word	0x000000ff
        /*00f0*/ 	.word	0x00000048
        /*00f4*/ 	.short	0x0100
        /*00f6*/ 	.byte	0x06
	.zero		1


	//   ....[8]....
        /*00f8*/ 	.word	0x000014f0
        /*00fc*/ 	.word	0x000000ff
        /*0100*/ 	.word	0x00000000
        /*0104*/ 	.short	0x010a
        /*0106*/ 	.byte	0x06
	.zero		1


	//   ....[9]....
        /*0108*/ 	.word	0x00001530
        /*010c*/ 	.word	0x000000ff
        /*0110*/ 	.word	0x00000000
        /*0114*/ 	.short	0x010a
        /*0116*/ 	.byte	0x06
	.zero		1


	//   ....[10]....
        /*0118*/ 	.word	0x00001c20
        /*011c*/ 	.word	0x000000ff
        /*0120*/ 	.word	0x00000000
        /*0124*/ 	.short	0x010a
        /*0126*/ 	.byte	0x0c
	.zero		1


	//   ....[11]....
        /*0128*/ 	.word	0x00001c60
        /*012c*/ 	.word	0x000000ff
        /*0130*/ 	.word	0x00000000
        /*0134*/ 	.short	0x010a
        /*0136*/ 	.byte	0x0c
	.zero		1


	//   ....[12]....
        /*0138*/ 	.word	0x00002150
        /*013c*/ 	.word	0x0000000d
        /*0140*/ 	.word	0x00000000
        /*0144*/ 	.short	0x0101
        /*0146*/ 	.byte	0x3f
	.zero		1


	//   ....[13]....
        /*0148*/ 	.word	0x000025d0
        /*014c*/ 	.word	0x00000008
        /*0150*/ 	.word	0x00000000
        /*0154*/ 	.short	0x0101
        /*0156*/ 	.byte	0x3f
	.zero		1


	//   ....[14]....
        /*0158*/ 	.word	0x00005e80
        /*015c*/ 	.word	0x00000012
        /*0160*/ 	.word	0x00000018
        /*0164*/ 	.short	0x010a
        /*0166*/ 	.byte	0x3f
	.zero		1


	//   ....[15]....
        /*0168*/ 	.word	0x00006210
        /*016c*/ 	.word	0x00000008
        /*0170*/ 	.word	0x00000048
        /*0174*/ 	.short	0x0101
        /*0176*/ 	.byte	0x3f
	.zero		1


	//   ....[16]....
        /*0178*/ 	.word	0x00006920
        /*017c*/ 	.word	0x00000007
        /*0180*/ 	.word	0x00000000
        /*0184*/ 	.short	0x010a
        /*0186*/ 	.byte	0x3f
	.zero		1


	//   ....[17]....
        /*0188*/ 	.word	0x000069a0
        /*018c*/ 	.word	0x00000006
        /*0190*/ 	.word	0x00000000
        /*0194*/ 	.short	0x010a
        /*0196*/ 	.byte	0x3f
	.zero		1


	//   ....[18]....
        /*0198*/ 	.word	0x00006a30
        /*019c*/ 	.word	0x00000003
        /*01a0*/ 	.word	0x00000000
        /*01a4*/ 	.short	0x010a
        /*01a6*/ 	.byte	0x3f
	.zero		1


	//   ....[19]....
        /*01a8*/ 	.word	0x00006aa0
        /*01ac*/ 	.word	0x00000009
        /*01b0*/ 	.word	0x00000000
        /*01b4*/ 	.short	0x010a
        /*01b6*/ 	.byte	0x3f
	.zero		1


	//   ....[20]....
        /*01b8*/ 	.word	0x00006b00
        /*01bc*/ 	.word	0x0000000d
        /*01c0*/ 	.word	0x00000000
        /*01c4*/ 	.short	0x010a
        /*01c6*/ 	.byte	0x3f
	.zero		1


	//   ....[21]....
        /*01c8*/ 	.word	0x00006bd0
        /*01cc*/ 	.word	0x00000012
        /*01d0*/ 	.word	0x00000018
        /*01d4*/ 	.short	0x010a
        /*01d6*/ 	.byte	0x3f
	.zero		1


	//   ....[22]....
        /*01d8*/ 	.word	0x00006ca0
        /*01dc*/ 	.word	0x00000007
        /*01e0*/ 	.word	0x00000000
        /*01e4*/ 	.short	0x010a
        /*01e6*/ 	.byte	0x3f
	.zero		1


	//   ....[23]....
        /*01e8*/ 	.word	0x00006cf0
        /*01ec*/ 	.word	0x00000006
        /*01f0*/ 	.word	0x00000000
        /*01f4*/ 	.short	0x010a
        /*01f6*/ 	.byte	0x3f
	.zero		1


	//----- nvinfo : EIATTR_NUM_MBARRIERS
	.align		4
.L_28:
        /*01f8*/ 	.byte	0x03, 0x38
        /*01fa*/ 	.short	0x0008


	//----- nvinfo : EIATTR_EXIT_INSTR_OFFSETS
	.align		4
        /*01fc*/ 	.byte	0x04, 0x1c
        /*01fe*/ 	.short	(.L_30 - .L_29)


	//   ....[0]....
.L_29:
        /*0200*/ 	.word	0x000008b0


	//   ....[1]....
        /*0204*/ 	.word	0x00001090


	//   ....[2]....
        /*0208*/ 	.word	0x000055a0


	//   ....[3]....
        /*020c*/ 	.word	0x00005b00


	//   ....[4]....
        /*0210*/ 	.word	0x00006a80


	//----- nvinfo : EIATTR_MAX_THREADS
	.align		4
.L_30:
        /*0214*/ 	.byte	0x04, 0x05
        /*0216*/ 	.short	(.L_32 - .L_31)
.L_31:
        /*0218*/ 	.word	0x00000180
        /*021c*/ 	.word	0x00000001
        /*0220*/ 	.word	0x00000001


	//----- nvinfo : EIATTR_CRS_STACK_SIZE
	.align		4
.L_32:
        /*0224*/ 	.byte	0x04, 0x1e
        /*0226*/ 	.short	(.L_34 - .L_33)
.L_33:
        /*0228*/ 	.word	0x00000000


	//----- nvinfo : EIATTR_CBANK_PARAM_SIZE
	.align		4
.L_34:
        /*022c*/ 	.byte	0x03, 0x19
        /*022e*/ 	.short	0x0470


	//----- nvinfo : EIATTR_PARAM_CBANK
	.align		4
        /*0230*/ 	.byte	0x04, 0x0a
        /*0232*/ 	.short	(.L_36 - .L_35)
	.align		4
.L_35:
        /*0234*/ 	.word	index@(.nv.constant0._ZN7cutlass13device_kernelINS_4gemm6kernel13GemmUniversalIN4cute5tupleIJiiiiEEENS1_10collective13CollectiveMmaINS1_37MainloopSm90TmaGmmaWarpSpecializedFP8ILi3ENS5_IJNS4_1CILi1EEENSA_ILi2EEESB_EEENS1_35KernelTmaWarpSpecializedCooperativeEEENS5_IJNSA_ILi128EEENSA_ILi64EEESG_EEENS_12float_e5m2_tENS5_IJlSB_lEEESJ_SK_NS4_8TiledMMAINS4_8MMA_AtomIJNS4_4SM904GMMA30MMA_64x64x32_F32E5M2E5M2_SS_TNILNSO_7ScaleInE1ELSQ_1EEEEEENS4_6LayoutINS5_IJSC_SB_SB_EEENS5_IJSB_NSA_ILi0EEESV_EEEEENS5_IJNS4_10UnderscoreESY_SY_EEEEENS4_23SM90_TMA_LOAD_MULTICASTENS4_14ComposedLayoutINS4_7SwizzleILi3ELi4ELi3EEENS4_18smem_ptr_flag_bitsILi8EEENST_INS5_IJNSA_ILi8EEESG_EEENS5_IJSG_SB_EEEEEEEvNS4_8identityENS4_13SM90_TMA_LOADES1B_vS1C_EENS_8epilogue10collective6detail29Sm90TmaWarpSpecializedAdapterINS1G_15DefaultEpilogueISJ_SK_SK_NS1F_6thread17LinearCombinationISJ_Li1EffLNS1K_9ScaleType4KindE0ELNS_15FloatRoundStyleE2ESJ_EENS1_15EpilogueDefaultEEEEEvvEEEEvNT_6ParamsE)
        /*0238*/ 	.short	0x0210
        /*023a*/ 	.short	0x0470


	//----- nvinfo : EIATTR_SW_WAR
	.align		4
.L_36:
        /*023c*/ 	.byte	0x04, 0x36
        /*023e*/ 	.short	(.L_38 - .L_37)
.L_37:
        /*0240*/ 	.word	0x00000008
.L_38:


//--------------------- .nv.callgraph             --------------------------
	.section	.nv.callgraph,"",@"SHT_CUDA_CALLGRAPH"
	.align	4
	.sectionentsize	8
	.align		4
        /*0000*/ 	.word	0x00000000
	.align		4
        /*0004*/ 	.word	0xffffffff
	.align		4
        /*0008*/ 	.word	0x00000000
	.align		4
        /*000c*/ 	.word	0xfffffffe
	.align		4
        /*0010*/ 	.word	0x00000000
	.align		4
        /*0014*/ 	.word	0xfffffffd
	.align		4
        /*0018*/ 	.word	0x00000000
	.align		4
        /*001c*/ 	.word	0xfffffffc


//--------------------- .nv.constant4             --------------------------
	.section	.nv.constant4,"a",@progbits
	.align	8
	.align		8
.nv.constant4:
        /*0000*/ 	.dword	_ZN39_INTERNAL_0e48e57a_4_k_cu_829d1ef1_43154cuda3std3__45__cpo5beginE
	.align		8
        /*0008*/ 	.dword	_ZN39_INTERNAL_0e48e57a_4_k_cu_829d1ef1_43154cuda3std3__45__cpo3endE
	.align		8
        /*0010*/ 	.dword	_ZN39_INTERNAL_0e48e57a_4_k_cu_829d1ef1_43154cuda3std3__45__cpo6cbeginE
	.align		8
        /*0018*/ 	.dword	_ZN39_INTERNAL_0e48e57a_4_k_cu_829d1ef1_43154cuda3std3__45__cpo4cendE
	.align		8
        /*0020*/ 	.dword	_ZN39_INTERNAL_0e48e57a_4_k_cu_829d1ef1_43154cuda3std3__441_GLOBAL__N__0e48e57a_4_k_cu_829d1ef1_43156ignoreE
	.align		8
        /*0028*/ 	.dword	_ZN39_INTERNAL_0e48e57a_4_k_cu_829d1ef1_43154cuda3std3__419piecewise_constructE
	.align		8
        /*0030*/ 	.dword	_ZN39_INTERNAL_0e48e57a_4_k_cu_829d1ef1_43154cuda3std3__48in_placeE
	.align		8
        /*0038*/ 	.dword	_ZN39_INTERNAL_0e48e57a_4_k_cu_829d1ef1_43154cuda3std6ranges3__45__cpo4swapE
	.align		8
        /*0040*/ 	.dword	_ZN39_INTERNAL_0e48e57a_4_k_cu_829d1ef1_43154cuda3std6ranges3__45__cpo9iter_moveE
	.align		8
        /*0048*/ 	.dword	_ZN39_INTERNAL_0e48e57a_4_k_cu_829d1ef1_43154cute7productE
	.align		8
        /*0050*/ 	.dword	_ZN39_INTERNAL_0e48e57a_4_k_cu_829d1ef1_43154cute1_E


//--------------------- .text._ZN7cutlass13device_kernelINS_4gemm6kernel13GemmUniversalIN4cute5tupleIJiiiiEEENS1_10collective13CollectiveMmaINS1_37MainloopSm90TmaGmmaWarpSpecializedFP8ILi3ENS5_IJNS4_1CILi1EEENSA_ILi2EEESB_EEENS1_35KernelTmaWarpSpecializedCooperativeEEENS5_IJNSA_ILi128EEENSA_ILi64EEESG_EEENS_12float_e5m2_tENS5_IJlSB_lEEESJ_SK_NS4_8TiledMMAINS4_8MMA_AtomIJNS4_4SM904GMMA30MMA_64x64x32_F32E5M2E5M2_SS_TNILNSO_7ScaleInE1ELSQ_1EEEEEENS4_6LayoutINS5_IJSC_SB_SB_EEENS5_IJSB_NSA_ILi0EEESV_EEEEENS5_IJNS4_10UnderscoreESY_SY_EEEEENS4_23SM90_TMA_LOAD_MULTICASTENS4_14ComposedLayoutINS4_7SwizzleILi3ELi4ELi3EEENS4_18smem_ptr_flag_bitsILi8EEENST_INS5_IJNSA_ILi8EEESG_EEENS5_IJSG_SB_EEEEEEEvNS4_8identityENS4_13SM90_TMA_LOADES1B_vS1C_EENS_8epilogue10collective6detail29Sm90TmaWarpSpecializedAdapterINS1G_15DefaultEpilogueISJ_SK_SK_NS1F_6thread17LinearCombinationISJ_Li1EffLNS1K_9ScaleType4KindE0ELNS_15FloatRoundStyleE2ESJ_EENS1_15EpilogueDefaultEEEEEvvEEEEvNT_6ParamsE --------------------------
	.section	.text._ZN7cutlass13device_kernelINS_4gemm6kernel13GemmUniversalIN4cute5tupleIJiiiiEEENS1_10collective13CollectiveMmaINS1_37MainloopSm90TmaGmmaWarpSpecializedFP8ILi3ENS5_IJNS4_1CILi1EEENSA_ILi2EEESB_EEENS1_35KernelTmaWarpSpecializedCooperativeEEENS5_IJNSA_ILi128EEENSA_ILi64EEESG_EEENS_12float_e5m2_tENS5_IJlSB_lEEESJ_SK_NS4_8TiledMMAINS4_8MMA_AtomIJNS4_4SM904GMMA30MMA_64x64x32_F32E5M2E5M2_SS_TNILNSO_7ScaleInE1ELSQ_1EEEEEENS4_6LayoutINS5_IJSC_SB_SB_EEENS5_IJSB_NSA_ILi0EEESV_EEEEENS5_IJNS4_10UnderscoreESY_SY_EEEEENS4_23SM90_TMA_LOAD_MULTICASTENS4_14ComposedLayoutINS4_7SwizzleILi3ELi4ELi3EEENS4_18smem_ptr_flag_bitsILi8EEENST_INS5_IJNSA_ILi8EEESG_EEENS5_IJSG_SB_EEEEEEEvNS4_8identityENS4_13SM90_TMA_LOADES1B_vS1C_EENS_8epilogue10collective6detail29Sm90TmaWarpSpecializedAdapterINS1G_15DefaultEpilogueISJ_SK_SK_NS1F_6thread17LinearCombinationISJ_Li1EffLNS1K_9ScaleType4KindE0ELNS_15FloatRoundStyleE2ESJ_EENS1_15EpilogueDefaultEEEEEvvEEEEvNT_6ParamsE,"ax",@progbits
	.align	128
.text._ZN7cutlass13device_kernelINS_4gemm6kernel13GemmUniversalIN4cute5tupleIJiiiiEEENS1_10collective13CollectiveMmaINS1_37MainloopSm90TmaGmmaWarpSpecializedFP8ILi3ENS5_IJNS4_1CILi1EEENSA_ILi2EEESB_EEENS1_35KernelTmaWarpSpecializedCooperativeEEENS5_IJNSA_ILi128EEENSA_ILi64EEESG_EEENS_12float_e5m2_tENS5_IJlSB_lEEESJ_SK_NS4_8TiledMMAINS4_8MMA_AtomIJNS4_4SM904GMMA30MMA_64x64x32_F32E5M2E5M2_SS_TNILNSO_7ScaleInE1ELSQ_1EEEEEENS4_6LayoutINS5_IJSC_SB_SB_EEENS5_IJSB_NSA_ILi0EEESV_EEEEENS5_IJNS4_10UnderscoreESY_SY_EEEEENS4_23SM90_TMA_LOAD_MULTICASTENS4_14ComposedLayoutINS4_7SwizzleILi3ELi4ELi3EEENS4_18smem_ptr_flag_bitsILi8EEENST_INS5_IJNSA_ILi8EEESG_EEENS5_IJSG_SB_EEEEEEEvNS4_8identityENS4_13SM90_TMA_LOADES1B_vS1C_EENS_8epilogue10collective6detail29Sm90TmaWarpSpecializedAdapterINS1G_15DefaultEpilogueISJ_SK_SK_NS1F_6thread17LinearCombinationISJ_Li1EffLNS1K_9ScaleType4KindE0ELNS_15FloatRoundStyleE2ESJ_EENS1_15EpilogueDefaultEEEEEvvEEEEvNT_6ParamsE:
        .type           _ZN7cutlass13device_kernelINS_4gemm6kernel13GemmUniversalIN4cute5tupleIJiiiiEEENS1_10collective13CollectiveMmaINS1_37MainloopSm90TmaGmmaWarpSpecializedFP8ILi3ENS5_IJNS4_1CILi1EEENSA_ILi2EEESB_EEENS1_35KernelTmaWarpSpecializedCooperativeEEENS5_IJNSA_ILi128EEENSA_ILi64EEESG_EEENS_12float_e5m2_tENS5_IJlSB_lEEESJ_SK_NS4_8TiledMMAINS4_8MMA_AtomIJNS4_4SM904GMMA30MMA_64x64x32_F32E5M2E5M2_SS_TNILNSO_7ScaleInE1ELSQ_1EEEEEENS4_6LayoutINS5_IJSC_SB_SB_EEENS5_IJSB_NSA_ILi0EEESV_EEEEENS5_IJNS4_10UnderscoreESY_SY_EEEEENS4_23SM90_TMA_LOAD_MULTICASTENS4_14ComposedLayoutINS4_7SwizzleILi3ELi4ELi3EEENS4_18smem_ptr_flag_bitsILi8EEENST_INS5_IJNSA_ILi8EEESG_EEENS5_IJSG_SB_EEEEEEEvNS4_8identityENS4_13SM90_TMA_LOADES1B_vS1C_EENS_8epilogue10collective6detail29Sm90TmaWarpSpecializedAdapterINS1G_15DefaultEpilogueISJ_SK_SK_NS1F_6thread17LinearCombinationISJ_Li1EffLNS1K_9ScaleType4KindE0ELNS_15FloatRoundStyleE2ESJ_EENS1_15EpilogueDefaultEEEEEvvEEEEvNT_6ParamsE,@function
        .size           _ZN7cutlass13device_kernelINS_4gemm6kernel13GemmUniversalIN4cute5tupleIJiiiiEEENS1_10collective13CollectiveMmaINS1_37MainloopSm90TmaGmmaWarpSpecializedFP8ILi3ENS5_IJNS4_1CILi1EEENSA_ILi2EEESB_EEENS1_35KernelTmaWarpSpecializedCooperativeEEENS5_IJNSA_ILi128EEENSA_ILi64EEESG_EEENS_12float_e5m2_tENS5_IJlSB_lEEESJ_SK_NS4_8TiledMMAINS4_8MMA_AtomIJNS4_4SM904GMMA30MMA_64x64x32_F32E5M2E5M2_SS_TNILNSO_7ScaleInE1ELSQ_1EEEEEENS4_6LayoutINS5_IJSC_SB_SB_EEENS5_IJSB_NSA_ILi0EEESV_EEEEENS5_IJNS4_10UnderscoreESY_SY_EEEEENS4_23SM90_TMA_LOAD_MULTICASTENS4_14ComposedLayoutINS4_7SwizzleILi3ELi4ELi3EEENS4_18smem_ptr_flag_bitsILi8EEENST_INS5_IJNSA_ILi8EEESG_EEENS5_IJSG_SB_EEEEEEEvNS4_8identityENS4_13SM90_TMA_LOADES1B_vS1C_EENS_8epilogue10collective6detail29Sm90TmaWarpSpecializedAdapterINS1G_15DefaultEpilogueISJ_SK_SK_NS1F_6thread17LinearCombinationISJ_Li1EffLNS1K_9ScaleType4KindE0ELNS_15FloatRoundStyleE2ESJ_EENS1_15EpilogueDefaultEEEEEvvEEEEvNT_6ParamsE,(.L_x_140 - _ZN7cutlass13device_kernelINS_4gemm6kernel13GemmUniversalIN4cute5tupleIJiiiiEEENS1_10collective13CollectiveMmaINS1_37MainloopSm90TmaGmmaWarpSpecializedFP8ILi3ENS5_IJNS4_1CILi1EEENSA_ILi2EEESB_EEENS1_35KernelTmaWarpSpecializedCooperativeEEENS5_IJNSA_ILi128EEENSA_ILi64EEESG_EEENS_12float_e5m2_tENS5_IJlSB_lEEESJ_SK_NS4_8TiledMMAINS4_8MMA_AtomIJNS4_4SM904GMMA30MMA_64x64x32_F32E5M2E5M2_SS_TNILNSO_7ScaleInE1ELSQ_1EEEEEENS4_6LayoutINS5_IJSC_SB_SB_EEENS5_IJSB_NSA_ILi0EEESV_EEEEENS5_IJNS4_10UnderscoreESY_SY_EEEEENS4_23SM90_TMA_LOAD_MULTICASTENS4_14ComposedLayoutINS4_7SwizzleILi3ELi4ELi3EEENS4_18smem_ptr_flag_bitsILi8EEENST_INS5_IJNSA_ILi8EEESG_EEENS5_IJSG_SB_EEEEEEEvNS4_8identityENS4_13SM90_TMA_LOADES1B_vS1C_EENS_8epilogue10collective6detail29Sm90TmaWarpSpecializedAdapterINS1G_15DefaultEpilogueISJ_SK_SK_NS1F_6thread17LinearCombinationISJ_Li1EffLNS1K_9ScaleType4KindE0ELNS_15FloatRoundStyleE2ESJ_EENS1_15EpilogueDefaultEEEEEvvEEEEvNT_6ParamsE)
        .other          _ZN7cutlass13device_kernelINS_4gemm6kernel13GemmUniversalIN4cute5tupleIJiiiiEEENS1_10collective13CollectiveMmaINS1_37MainloopSm90TmaGmmaWarpSpecializedFP8ILi3ENS5_IJNS4_1CILi1EEENSA_ILi2EEESB_EEENS1_35KernelTmaWarpSpecializedCooperativeEEENS5_IJNSA_ILi128EEENSA_ILi64EEESG_EEENS_12float_e5m2_tENS5_IJlSB_lEEESJ_SK_NS4_8TiledMMAINS4_8MMA_AtomIJNS4_4SM904GMMA30MMA_64x64x32_F32E5M2E5M2_SS_TNILNSO_7ScaleInE1ELSQ_1EEEEEENS4_6LayoutINS5_IJSC_SB_SB_EEENS5_IJSB_NSA_ILi0EEESV_EEEEENS5_IJNS4_10UnderscoreESY_SY_EEEEENS4_23SM90_TMA_LOAD_MULTICASTENS4_14ComposedLayoutINS4_7SwizzleILi3ELi4ELi3EEENS4_18smem_ptr_flag_bitsILi8EEENST_INS5_IJNSA_ILi8EEESG_EEENS5_IJSG_SB_EEEEEEEvNS4_8identityENS4_13SM90_TMA_LOADES1B_vS1C_EENS_8epilogue10collective6detail29Sm90TmaWarpSpecializedAdapterINS1G_15DefaultEpilogueISJ_SK_SK_NS1F_6thread17LinearCombinationISJ_Li1EffLNS1K_9ScaleType4KindE0ELNS_15FloatRoundStyleE2ESJ_EENS1_15EpilogueDefaultEEEEEvvEEEEvNT_6ParamsE,@"STO_CUDA_ENTRY STV_DEFAULT"
_ZN7cutlass13device_kernelINS_4gemm6kernel13GemmUniversalIN4cute5tupleIJiiiiEEENS1_10collective13CollectiveMmaINS1_37MainloopSm90TmaGmmaWarpSpecializedFP8ILi3ENS5_IJNS4_1CILi1EEENSA_ILi2EEESB_EEENS1_35KernelTmaWarpSpecializedCooperativeEEENS5_IJNSA_ILi128EEENSA_ILi64EEESG_EEENS_12float_e5m2_tENS5_IJlSB_lEEESJ_SK_NS4_8TiledMMAINS4_8MMA_AtomIJNS4_4SM904GMMA30MMA_64x64x32_F32E5M2E5M2_SS_TNILNSO_7ScaleInE1ELSQ_1EEEEEENS4_6LayoutINS5_IJSC_SB_SB_EEENS5_IJSB_NSA_ILi0EEESV_EEEEENS5_IJNS4_10UnderscoreESY_SY_EEEEENS4_23SM90_TMA_LOAD_MULTICASTENS4_14ComposedLayoutINS4_7SwizzleILi3ELi4ELi3EEENS4_18smem_ptr_flag_bitsILi8EEENST_INS5_IJNSA_ILi8EEESG_EEENS5_IJSG_SB_EEEEEEEvNS4_8identityENS4_13SM90_TMA_LOADES1B_vS1C_EENS_8epilogue10collective6detail29Sm90TmaWarpSpecializedAdapterINS1G_15DefaultEpilogueISJ_SK_SK_NS1F_6thread17LinearCombinationISJ_Li1EffLNS1K_9ScaleType4KindE0ELNS_15FloatRoundStyleE2ESJ_EENS1_15EpilogueDefaultEEEEEvvEEEEvNT_6ParamsE:
[----:B------:R-:W-:Y:S01]  /*0000*/  LDC R1, c[0x0][0x28] ;  /* 0x00000a00ff017b82 */ /* 0x000fe20000000800 */
[----:B------:R-:W0:Y:S01]  /*0010*/  S2R R0, SR_TID.X ;  /* 0x0000000000007919 */ /* 0x000e220000002100 */
[----:B------:R-:W-:Y:S01]  /*0020*/  ELECT P0, URZ, PT ;  /* 0x00000000003f782f */ /* 0x000fe20003800000 */
[----:B------:R-:W-:Y:S01]  /*0030*/  BSSY B0, `(.L_x_0) ;  /* 0x000000f000007945 */ /* 0x000fe20003800000 */
[--C-:B0-----:R-:W-:Y:S02]  /*0040*/  SHF.R.U32.HI R2, RZ, 0x5, R0.reuse ;  /* 0x00000005ff027819 */ /* 0x101fe40000011600 */
[----:B------:R-:W-:-:S03]  /*0050*/  SHF.R.U32.HI R4, RZ, 0x7, R0 ;  /* 0x00000007ff047819 */ /* 0x000fc60000011600 */
[----:B------:R-:W0:Y:S04]  /*0060*/  SHFL.IDX PT, R3, R2, RZ, 0x1f ;  /* 0x00001fff02037589 */ /* 0x000e2800000e0000 */
[----:B------:R-:W1:Y:S01]  /*0070*/  SHFL.IDX PT, R4, R4, RZ, 0x1f ;  /* 0x00001fff04047589 */ /* 0x000e6200000e0000 */
[----:B0-----:R-:W-:-:S13]  /*0080*/  ISETP.NE.OR P0, PT, R3, RZ, !P0 ;  /* 0x000000ff0300720c */ /* 0x001fda0004705670 */
[----:B-1----:R-:W-:Y:S05]  /*0090*/  @P0 BRA `(.L_x_1) ;  /* 0x0000000000200947 */ /* 0x002fea0003800000 */
[----:B------:R-:W-:Y:S02]  /*00a0*/  ULDC.64 UR4, c[0x0][0x198] ;  /* 0x0000660000047ab9 */ /* 0x000fe40000000a00 */
[----:B------:R-:W-:Y:S02]  /*00b0*/  UIADD3 UR6, UP0, UR4, 0xf0, URZ ;  /* 0x000000f004067890 */ /* 0x000fe4000ff1e03f */
[----:B------:R-:W-:Y:S02]  /*00c0*/  UIADD3 UR4, UP1, UR4, 0x1f0, URZ ;  /* 0x000001f004047890 */ /* 0x000fe4000ff3e03f */
[----:B------:R-:W-:Y:S02]  /*00d0*/  UIADD3.X UR7, URZ, UR5, URZ, UP0, !UPT ;  /* 0x000000053f077290 */ /* 0x000fe400087fe43f */
[----:B------:R-:W-:-:S07]  /*00e0*/  UIADD3.X UR5, URZ, UR5, URZ, UP1, !UPT ;  /* 0x000000053f057290 */ /* 0x000fce0008ffe43f */
[----:B------:R0:W-:Y:S02]  /*00f0*/  UTMACCTL.PF [UR6] ;  /* 0x00000000060079b9 */ /* 0x0001e40008040000 */
[----:B------:R0:W-:Y:S02]  /*0100*/  UTMACCTL.PF [UR4] ;  /* 0x00000000040079b9 */ /* 0x0001e40008040000 */
[----:B0-----:R-:W-:Y:S01]  /*0110*/  NOP ;  /* 0x0000000000007918 */ /* 0x001fe20000000000 */
.L_x_1:
[----:B------:R-:W-:Y:S05]  /*0120*/  BSYNC B0 ;  /* 0x0000000000007941 */ /* 0x000fea0003800000 */
.L_x_0:
[----:B------:R-:W0:Y:S02]  /*0130*/  SHFL.IDX PT, R5, R2, RZ, 0x1f ;  /* 0x00001fff02057589 */ /* 0x000e2400000e0000 */
[----:B0-----:R-:W-:-:S13]  /*0140*/  ISETP.NE.AND P0, PT, R5, RZ, PT ;  /* 0x000000ff0500720c */ /* 0x001fda0003f05270 */
[----:B------:R-:W-:Y:S05]  /*0150*/  @P0 BRA `(.L_x_2) ;  /* 0x0000000000500947 */ /* 0x000fea0003800000 */
[----:B------:R-:W0:Y:S01]  /*0160*/  S2UR UR8, SR_CgaCtaId ;  /* 0x00000000000879c3 */ /* 0x000e220000008800 */
[----:B------:R-:W-:Y:S01]  /*0170*/  UMOV UR4, 0x400 ;  /* 0x0000040000047882 */ /* 0x000fe20000000000 */
[----:B------:R-:W-:Y:S01]  /*0180*/  UMOV UR5, 0x1 ;  /* 0x0000000100057882 */ /* 0x000fe20000000000 */
[----:B------:R-:W-:Y:S01]  /*0190*/  UMOV UR6, 0x4 ;  /* 0x0000000400067882 */ /* 0x000fe20000000000 */
[----:B------:R-:W-:Y:S01]  /*01a0*/  ELECT P0, URZ, PT ;  /* 0x00000000003f782f */ /* 0x000fe20003800000 */
[----:B------:R-:W-:-:S04]  /*01b0*/  UIADD3 UR6, -UR6, 0x100000, URZ ;  /* 0x0010000006067890 */ /* 0x000fc8000fffe13f */
[----:B------:R-:W-:Y:S02]  /*01c0*/  USHF.L.U32 UR7, UR6, 0xb, URZ ;  /* 0x0000000b06077899 */ /* 0x000fe4000800063f */
[----:B------:R-:W-:Y:S02]  /*01d0*/  USHF.L.U32 UR6, UR6, 0x1, URZ ;  /* 0x0000000106067899 */ /* 0x000fe4000800063f */
[----:B0-----:R-:W-:Y:S02]  /*01e0*/  ULEA UR8, UR8, UR4, 0x18 ;  /* 0x0000000408087291 */ /* 0x001fe4000f8ec03f */
[----:B------:R-:W-:-:S04]  /*01f0*/  UIADD3 UR4, -UR5, 0x100000, URZ ;  /* 0x0010000005047890 */ /* 0x000fc8000fffe13f */
[----:B------:R-:W-:Y:S02]  /*0200*/  USHF.L.U32 UR5, UR4, 0xb, URZ ;  /* 0x0000000b04057899 */ /* 0x000fe4000800063f */
[----:B------:R-:W-:Y:S01]  /*0210*/  USHF.L.U32 UR4, UR4, 0x1, URZ ;  /* 0x0000000104047899 */ /* 0x000fe2000800063f */
[----:B------:R-:W0:Y:S11]  /*0220*/  FENCE.VIEW.ASYNC.S ;  /* 0x00000000000073c6 */ /* 0x000e360000000000 */
[----:B0-----:R0:W1:Y:S01]  /*0230*/  SYNCS.EXCH.64 URZ, [UR8], UR4 ;  /* 0x00000004083f75b2 */ /* 0x0010620008000100 */
[----:B------:R0:W2:Y:S01]  /*0240*/  SYNCS.EXCH.64 URZ, [UR8+0x18], UR6 ;  /* 0x00001806083f75b2 */ /* 0x0000a20008000100 */
[----:B------:R0:W3:Y:S01]  /*0250*/  SYNCS.EXCH.64 URZ, [UR8+0x8], UR4 ;  /* 0x00000804083f75b2 */ /* 0x0000e20008000100 */
[----:B------:R0:W4:Y:S01]  /*0260*/  SYNCS.EXCH.64 URZ, [UR8+0x20], UR6 ;  /* 0x00002006083f75b2 */ /* 0x0001220008000100 */
[----:B------:R0:W0:Y:S01]  /*0270*/  SYNCS.EXCH.64 URZ, [UR8+0x10], UR4 ;  /* 0x00001004083f75b2 */ /* 0x0000220008000100 */
[----:B------:R0:W0:Y:S01]  /*0280*/  SYNCS.EXCH.64 URZ, [UR8+0x28], UR6 ;  /* 0x00002806083f75b2 */ /* 0x0000220008000100 */
[----:B------:R-:W-:Y:S01]  /*0290*/  NOP ;  /* 0x0000000000007918 */ /* 0x000fe20000000000 */
.L_x_2:
[----:B------:R-:W5:Y:S01]  /*02a0*/  SHFL.IDX PT, R2, R2, RZ, 0x1f ;  /* 0x00001fff02027589 */ /* 0x000f6200000e0000 */
[----:B------:R-:W-:Y:S01]  /*02b0*/  SHF.R.S32.HI R7, RZ, 0x1f, R0 ;  /* 0x0000001fff077819 */ /* 0x000fe20000011400 */
[----:B0-----:R-:W0:Y:S01]  /*02c0*/  S2UR UR8, SR_CTAID.X ;  /* 0x00000000000879c3 */ /* 0x001e220000002500 */
[----:B------:R-:W-:Y:S01]  /*02d0*/  ELECT P0, URZ, PT ;  /* 0x00000000003f782f */ /* 0x000fe20003800000 */
[----:B------:R-:W1:Y:S01]  /*02e0*/  S2R R8, SR_CTAID.Y ;  /* 0x0000000000087919 */ /* 0x000e620000002600 */
[----:B------:R-:W-:Y:S01]  /*02f0*/  LEA.HI R7, R7, R0, RZ, 0x7 ;  /* 0x0000000007077211 */ /* 0x000fe200078f38ff */
[----:B------:R-:W-:Y:S01]  /*0300*/  ULDC UR4, c[0x0][0x154] ;  /* 0x0000550000047ab9 */ /* 0x000fe20000000800 */
[----:B------:R-:W-:Y:S01]  /*0310*/  NOP ;  /* 0x0000000000007918 */ /* 0x000fe20000000000 */
[----:B------:R-:W-:Y:S01]  /*0320*/  NOP ;  /* 0x0000000000007918 */ /* 0x000fe20000000000 */
[----:B------:R-:W-:Y:S01]  /*0330*/  LOP3.LUT R7, R7, 0xffffff80, RZ, 0xc0, !PT ;  /* 0xffffff8007077812 */ /* 0x000fe200078ec0ff */
[----:B------:R-:W2:Y:S04]  /*0340*/  LDC R14, c[0x0][0x140] ;  /* 0x00005000ff0e7b82 */ /* 0x000ea80000000800 */
[----:B------:R-:W-:-:S04]  /*0350*/  IMAD.IADD R7, R0, 0x1, -R7 ;  /* 0x0000000100077824 */ /* 0x000fc800078e0a07 */
[----:B------:R-:W3:Y:S01]  /*0360*/  LDC R17, c[0x0][0x148] ;  /* 0x00005200ff117b82 */ /* 0x000ee20000000800 */
[----:B------:R-:W-:Y:S02]  /*0370*/  SHF.R.S32.HI R6, RZ, 0x1f, R7 ;  /* 0x0000001fff067819 */ /* 0x000fe40000011407 */
[----:B------:R-:W-:Y:S02]  /*0380*/  LOP3.LUT P2, RZ, R7, 0x7, RZ, 0xc0, !PT ;  /* 0x0000000707ff7812 */ /* 0x000fe4000784c0ff */
[----:B------:R-:W-:Y:S02]  /*0390*/  LEA.HI R6, R6, R7, RZ, 0x3 ;  /* 0x0000000706067211 */ /* 0x000fe400078f18ff */
[----:B-----5:R-:W-:Y:S01]  /*03a0*/  ISETP.NE.OR P0, PT, R2, RZ, !P0 ;  /* 0x000000ff0200720c */ /* 0x020fe20004705670 */
[----:B------:R-:W5:Y:S01]  /*03b0*/  LDC R12, c[0x0][0x144] ;  /* 0x00005100ff0c7b82 */ /* 0x000f620000000800 */
[--C-:B------:R-:W-:Y:S02]  /*03c0*/  SHF.R.S32.HI R2, RZ, 0x3, R6.reuse ;  /* 0x00000003ff027819 */ /* 0x100fe40000011406 */
[----:B------:R-:W-:-:S02]  /*03d0*/  SHF.R.S32.HI R11, RZ, 0x1f, R6 ;  /* 0x0000001fff0b7819 */ /* 0x000fc40000011406 */
[----:B------:R-:W-:Y:S02]  /*03e0*/  SHF.R.S32.HI R6, RZ, 0x1f, R5 ;  /* 0x0000001fff067819 */ /* 0x000fe40000011405 */
[----:B------:R-:W-:Y:S02]  /*03f0*/  LEA.HI R11, R11, R2, RZ, 0x2 ;  /* 0x000000020b0b7211 */ /* 0x000fe400078f10ff */
[----:B------:R-:W-:Y:S02]  /*0400*/  LEA.HI R6, R6, R5, RZ, 0x2 ;  /* 0x0000000506067211 */ /* 0x000fe400078f10ff */
[----:B-1----:R-:W-:Y:S01]  /*0410*/  I2FP.F32.U32 R10, R8 ;  /* 0x00000008000a7245 */ /* 0x002fe20000201000 */
[----:B------:R-:W-:Y:S01]  /*0420*/  VOTEU.ALL UP0, P0 ;  /* 0x00000000003f7886 */ /* 0x000fe20000000000 */
[----:B------:R-:W-:Y:S01]  /*0430*/  LOP3.LUT R6, R6, 0x3ffffffc, RZ, 0xc0, !PT ;  /* 0x3ffffffc06067812 */ /* 0x000fe200078ec0ff */
[----:B------:R-:W-:Y:S01]  /*0440*/  VOTEU.ALL UP1, P0 ;  /* 0x00000000003f7886 */ /* 0x000fe20000020000 */
[----:B------:R-:W-:Y:S01]  /*0450*/  LOP3.LUT R11, R11, 0xfffffffc, RZ, 0xc0, !PT ;  /* 0xfffffffc0b0b7812 */ /* 0x000fe200078ec0ff */
[----:B------:R-:W-:Y:S01]  /*0460*/  FMUL R13, R10, UR4 ;  /* 0x000000040a0d7c20 */ /* 0x000fe20008400000 */
[----:B------:R-:W1:Y:S01]  /*0470*/  @!UP0 S2UR UR7, SR_CgaCtaId ;  /* 0x00000000000789c3 */ /* 0x000e620000008800 */
[----:B------:R-:W-:Y:S01]  /*0480*/  IMAD.IADD R6, R5, 0x1, -R6 ;  /* 0x0000000105067824 */ /* 0x000fe200078e0a06 */
[----:B0-----:R-:W-:Y:S01]  /*0490*/  I2FP.F32.U32 R5, UR8 ;  /* 0x0000000800057c45 */ /* 0x001fe20008201000 */
[----:B------:R-:W-:Y:S01]  /*04a0*/  ULDC UR4, c[0x0][0x150] ;  /* 0x0000540000047ab9 */ /* 0x000fe20000000800 */
[----:B------:R-:W-:Y:S01]  /*04b0*/  IMAD.IADD R11, R2, 0x1, -R11 ;  /* 0x00000001020b7824 */ /* 0x000fe200078e0a0b */
[----:B------:R-:W-:Y:S01]  /*04c0*/  SHF.R.S32.HI R2, RZ, 0x1f, R3 ;  /* 0x0000001fff027819 */ /* 0x000fe20000011403 */
[----:B------:R-:W0:Y:S01]  /*04d0*/  F2I.U32.TRUNC.NTZ R13, R13 ;  /* 0x0000000d000d7305 */ /* 0x000e22000020f000 */
[----:B------:R-:W-:Y:S01]  /*04e0*/  FMUL R10, R5, UR4 ;  /* 0x00000004050a7c20 */ /* 0x000fe20008400000 */
[----:B------:R-:W-:Y:S01]  /*04f0*/  IMAD R6, R6, 0x4, R11 ;  /* 0x0000000406067824 */ /* 0x000fe200078e020b */
[----:B------:R-:W-:Y:S01]  /*0500*/  LEA.HI R2, R2, R3, RZ, 0x2 ;  /* 0x0000000302027211 */ /* 0x000fe200078f10ff */
[----:B------:R-:W-:Y:S01]  /*0510*/  UMOV UR4, 0x20 ;  /* 0x0000002000047882 */ /* 0x000fe20000000000 */
[----:B------:R-:W-:Y:S01]  /*0520*/  @!UP0 UMOV UR6, 0x400 ;  /* 0x0000040000068882 */ /* 0x000fe20000000000 */
[----:B------:R-:W-:Y:S01]  /*0530*/  IMAD.SHL.U32 R5, R6, 0x4, RZ ;  /* 0x0000000406057824 */ /* 0x000fe200078e00ff */
[----:B------:R-:W-:Y:S01]  /*0540*/  LOP3.LUT R2, R2, 0xfffffffc, RZ, 0xc0, !PT ;  /* 0xfffffffc02027812 */ /* 0x000fe200078ec0ff */
[----:B------:R-:W4:Y:S01]  /*0550*/  F2I.U32.TRUNC.NTZ R10, R10 ;  /* 0x0000000a000a7305 */ /* 0x000f22000020f000 */
[----:B------:R-:W-:-:S04]  /*0560*/  @!UP0 UIADD3 UR4, -UR4, 0x100000, URZ ;  /* 0x0010000004048890 */ /* 0x000fc8000fffe13f */
[----:B------:R-:W-:Y:S02]  /*0570*/  @!UP0 USHF.L.U32 UR5, UR4, 0xb, URZ ;  /* 0x0000000b04058899 */ /* 0x000fe4000800063f */
[----:B------:R-:W-:Y:S01]  /*0580*/  @!UP0 USHF.L.U32 UR4, UR4, 0x1, URZ ;  /* 0x0000000104048899 */ /* 0x000fe2000800063f */
[----:B--2---:R-:W-:Y:S01]  /*0590*/  ISETP.EQ.U32.AND P3, PT, R14, 0x1, PT ;  /* 0x000000010e00780c */ /* 0x004fe20003f62070 */
[----:B------:R-:W-:Y:S01]  /*05a0*/  VIADD R14, R4, 0xffffffff ;  /* 0xffffffff040e7836 */ /* 0x000fe20000000000 */
[----:B------:R-:W-:Y:S01]  /*05b0*/  LOP3.LUT R6, R6, 0xc, R5, 0x78, !PT ;  /* 0x0000000c06067812 */ /* 0x000fe200078e7805 */
[----:B------:R-:W-:Y:S02]  /*05c0*/  IMAD.IADD R3, R3, 0x1, -R2 ;  /* 0x0000000103037824 */ /* 0x000fe400078e0a02 */
[----:B0-----:R-:W-:Y:S01]  /*05d0*/  IMAD.MOV R20, RZ, RZ, -R13 ;  /* 0x000000ffff147224 */ /* 0x001fe200078e0a0d */
[----:B------:R-:W-:Y:S01]  /*05e0*/  ISETP.GE.U32.AND P5, PT, R14, 0x2, PT ;  /* 0x000000020e00780c */ /* 0x000fe20003fa6070 */
[----:B-1----:R-:W-:Y:S01]  /*05f0*/  @!UP0 ULEA UR6, UR7, UR6, 0x18 ;  /* 0x0000000607068291 */ /* 0x002fe2000f8ec03f */
[----:B------:R-:W-:Y:S01]  /*0600*/  ISETP.NE.AND P1, PT, R3, 0x3, PT ;  /* 0x000000030300780c */ /* 0x000fe20003f25270 */
[----:B---3--:R-:W-:Y:S01]  /*0610*/  IMAD R5, R17, R20, R8 ;  /* 0x0000001411057224 */ /* 0x008fe200078e0208 */
[----:B------:R-:W-:Y:S01]  /*0620*/  VOTEU.ALL UP0, P0 ;  /* 0x00000000003f7886 */ /* 0x000fe20000000000 */
[----:B------:R-:W-:Y:S01]  /*0630*/  ISETP.LT.U32.AND P0, PT, R6, 0x2, !P2 ;  /* 0x000000020600780c */ /* 0x000fe20005701070 */
[----:B----4-:R-:W-:Y:S01]  /*0640*/  IMAD.MOV R7, RZ, RZ, -R10 ;  /* 0x000000ffff077224 */ /* 0x010fe200078e0a0a */
[----:B------:R-:W-:-:S02]  /*0650*/  ISETP.EQ.OR P1, PT, R3, RZ, !P1 ;  /* 0x000000ff0300720c */ /* 0x000fc40004f22670 */
[----:B------:R-:W-:Y:S01]  /*0660*/  ISETP.NE.AND P4, PT, R5, R6, PT ;  /* 0x000000060500720c */ /* 0x000fe20003f85270 */
[----:B-----5:R-:W-:Y:S01]  /*0670*/  IMAD R7, R12, R7, UR8 ;  /* 0x000000080c077e24 */ /* 0x020fe2000f8e0207 */
[C---:B------:R-:W-:Y:S01]  /*0680*/  ISETP.EQ.AND P1, PT, R4.reuse, RZ, P1 ;  /* 0x000000ff0400720c */ /* 0x040fe20000f22270 */
[----:B------:R-:W0:Y:S02]  /*0690*/  FENCE.VIEW.ASYNC.S ;  /* 0x00000000000073c6 */ /* 0x000e240000000000 */
[----:B0-----:R0:W1:Y:S01]  /*06a0*/  @!UP0 SYNCS.EXCH.64 URZ, [UR6+0x40], UR4 ;  /* 0x00004004063f85b2 */ /* 0x0010620008000100 */
[----:B------:R-:W-:Y:S02]  /*06b0*/  ISETP.NE.AND P2, PT, R4, RZ, PT ;  /* 0x000000ff0400720c */ /* 0x000fe40003f45270 */
[----:B------:R-:W-:Y:S02]  /*06c0*/  ISETP.EQ.OR P4, PT, R7, RZ, !P4 ;  /* 0x000000ff0700720c */ /* 0x000fe40006782670 */
[----:B------:R-:W-:-:S02]  /*06d0*/  SEL R2, RZ, 0x1, !P1 ;  /* 0x00000001ff027807 */ /* 0x000fc40004800000 */
[----:B------:R-:W-:Y:S02]  /*06e0*/  PLOP3.LUT P0, PT, P0, P4, PT, 0x80, 0x0 ;  /* 0x000000000000781c */ /* 0x000fe40000709070 */
[----:B------:R-:W-:Y:S01]  /*06f0*/  SEL R2, R2, 0x2, P5 ;  /* 0x0000000202027807 */ /* 0x000fe20002800000 */
[----:B------:R0:W2:Y:S01]  /*0700*/  @!UP1 SYNCS.EXCH.64 URZ, [UR6+0x48], UR4 ;  /* 0x00004804063f95b2 */ /* 0x0000a20008000100 */
[----:B------:R-:W-:Y:S01]  /*0710*/  NOP ;  /* 0x0000000000007918 */ /* 0x000fe20000000000 */
[----:B------:R-:W-:Y:S08]  /*0720*/  @!P3 BRA `(.L_x_3) ;  /* 0x000000000008b947 */ /* 0x000ff00003800000 */
[----:B-12---:R-:W-:Y:S01]  /*0730*/  UCGABAR_ARV ;  /* 0x00000000000079c7 */ /* 0x006fe20008000000 */
[----:B------:R-:W-:Y:S05]  /*0740*/  BRA `(.L_x_4) ;  /* 0x0000000000047947 */ /* 0x000fea0003800000 */
.L_x_3:
[----:B-12---:R-:W-:Y:S01]  /*0750*/  NOP ;  /* 0x0000000000007918 */ /* 0x006fe20000000000 */
.L_x_4:
[----:B------:R-:W1:Y:S01]  /*0760*/  LDC R4, c[0x0][0x65c] ;  /* 0x00019700ff047b82 */ /* 0x000e620000000800 */
[----:B------:R-:W-:Y:S01]  /*0770*/  IMAD.MOV.U32 R5, RZ, RZ, RZ ;  /* 0x000000ffff057224 */ /* 0x000fe200078e00ff */
[----:B-1----:R-:W-:Y:S01]  /*0780*/  ISETP.NE.AND P4, PT, R4, 0x1, PT ;  /* 0x000000010400780c */ /* 0x002fe20003f85270 */
[----:B------:R-:W-:-:S12]  /*0790*/  IMAD.U32 R4, RZ, RZ, UR8 ;  /* 0x00000008ff047e24 */ /* 0x000fd8000f8e00ff */
[----:B------:R-:W1:Y:S01]  /*07a0*/  @P4 LDC R13, c[0x0][0x10] ;  /* 0x00000400ff0d4b82 */ /* 0x000e620000000800 */
[----:B------:R-:W-:Y:S02]  /*07b0*/  @P4 IMAD.MOV.U32 R9, RZ, RZ, RZ ;  /* 0x000000ffff094224 */ /* 0x000fe400078e00ff */
[----:B------:R-:W-:-:S05]  /*07c0*/  @P4 IMAD.MOV.U32 R15, RZ, RZ, RZ ;  /* 0x000000ffff0f4224 */ /* 0x000fca00078e00ff */
[----:B------:R-:W2:Y:S01]  /*07d0*/  @!P4 LDC R11, c[0x0][0xc] ;  /* 0x00000300ff0bcb82 */ /* 0x000ea20000000800 */
[----:B-1----:R-:W-:-:S04]  /*07e0*/  @P4 IMAD.WIDE.U32 R12, R13, UR8, R8 ;  /* 0x000000080d0c4c25 */ /* 0x002fc8000f8e0008 */
[----:B--2---:R-:W-:-:S04]  /*07f0*/  @!P4 IMAD.WIDE.U32 R10, R8, R11, R4 ;  /* 0x0000000b080ac225 */ /* 0x004fc800078e0004 */
[----:B------:R-:W-:Y:S02]  /*0800*/  @P4 IMAD.MOV.U32 R4, RZ, RZ, R12 ;  /* 0x000000ffff044224 */ /* 0x000fe400078e000c */
[----:B------:R-:W-:Y:S02]  /*0810*/  @P4 IMAD.IADD R5, R13, 0x1, R15 ;  /* 0x000000010d054824 */ /* 0x000fe400078e020f */
[----:B------:R-:W-:Y:S02]  /*0820*/  @!P4 IMAD.MOV.U32 R4, RZ, RZ, R10 ;  /* 0x000000ffff04c224 */ /* 0x000fe400078e000a */
[----:B------:R-:W-:Y:S01]  /*0830*/  @!P4 IMAD.MOV.U32 R5, RZ, RZ, R11 ;  /* 0x000000ffff05c224 */ /* 0x000fe200078e000b */
[----:B------:R-:W-:Y:S06]  /*0840*/  @!P3 BRA `(.L_x_5) ;  /* 0x00000000000cb947 */ /* 0x000fec0003800000 */
[----:B------:R-:W-:Y:S01]  /*0850*/  UCGABAR_WAIT ;  /* 0x0000000000007dc7 */ /* 0x000fe20008000000 */
[----:B------:R-:W-:Y:S01]  /*0860*/  CCTL.IVALL ;  /* 0x00000000ff00798f */ /* 0x000fe20002000000 */
[----:B------:R-:W-:Y:S05]  /*0870*/  BRA `(.L_x_6) ;  /* 0x0000000000047947 */ /* 0x000fea0003800000 */
.L_x_5:
[----:B------:R-:W-:Y:S06]  /*0880*/  BAR.SYNC.DEFER_BLOCKING 0x0 ;  /* 0x0000000000007b1d */ /* 0x000fec0000010000 */
.L_x_6:
[----:B------:R-:W-:Y:S05]  /*0890*/  @!P2 BRA `(.L_x_7) ;  /* 0x0000004c0044a947 */ /* 0x000fea0003800000 */
[----:B------:R-:W-:-:S13]  /*08a0*/  ISETP.GT.U32.AND P1, PT, R14, 0x1, PT ;  /* 0x000000010e00780c */ /* 0x000fda0003f24070 */
[----:B0-----:R-:W-:Y:S05]  /*08b0*/  @P1 EXIT ;  /* 0x000000000000194d */ /* 0x001fea0003800000 */
[----:B------:R-:W-:Y:S01]  /*08c0*/  ULDC.64 UR4, c[0x0][0x650] ;  /* 0x0001940000047ab9 */ /* 0x000fe20000000a00 */
[----:B------:R-:W-:Y:S01]  /*08d0*/  PRMT R10, RZ, 0x7610, R10 ;  /* 0x00007610ff0a7816 */ /* 0x000fe2000000000a */
[----:B------:R-:W-:Y:S01]  /*08e0*/  IMAD.MOV.U32 R11, RZ, RZ, -0x1 ;  /* 0xffffffffff0b7424 */ /* 0x000fe200078e00ff */
[----:B------:R-:W-:Y:S01]  /*08f0*/  ISETP.GE.U32.AND P1, PT, R4, UR4, PT ;  /* 0x0000000404007c0c */ /* 0x000fe2000bf26070 */
[----:B------:R-:W-:Y:S02]  /*0900*/  IMAD.MOV.U32 R12, RZ, RZ, -0x1 ;  /* 0xffffffffff0c7424 */ /* 0x000fe400078e00ff */
[----:B------:R-:W-:Y:S01]  /*0910*/  IMAD.MOV.U32 R71, RZ, RZ, -0x1 ;  /* 0xffffffffff477424 */ /* 0x000fe200078e00ff */
[----:B------:R-:W-:-:S13]  /*0920*/  ISETP.GE.U32.AND.EX P1, PT, R5, UR5, PT, P1 ;  /* 0x0000000505007c0c */ /* 0x000fda000bf26110 */
[----:B------:R-:W-:Y:S05]  /*0930*/  @P1 BRA `(.L_x_8) ;  /* 0x0000000400241947 */ /* 0x000fea0003800000 */
[----:B------:R-:W0:Y:S01]  /*0940*/  LDC.64 R22, c[0x0][0x628] ;  /* 0x00018a00ff167b82 */ /* 0x000e220000000a00 */
[----:B------:R-:W-:Y:S02]  /*0950*/  IMAD.MOV.U32 R10, RZ, RZ, R4 ;  /* 0x000000ffff0a7224 */ /* 0x000fe400078e0004 */
[----:B------:R-:W-:-:S05]  /*0960*/  IMAD.MOV.U32 R11, RZ, RZ, R5 ;  /* 0x000000ffff0b7224 */ /* 0x000fca00078e0005 */
[----:B------:R-:W1:Y:S08]  /*0970*/  LDC R16, c[0x0][0x630] ;  /* 0x00018c00ff107b82 */ /* 0x000e700000000800 */
[----:B------:R-:W2:Y:S01]  /*0980*/  LDC.64 R24, c[0x0][0x620] ;  /* 0x00018800ff187b82 */ /* 0x000ea20000000a00 */
[----:B0-----:R-:W-:-:S04]  /*0990*/  ISETP.NE.U32.AND P1, PT, R22, RZ, PT ;  /* 0x000000ff1600720c */ /* 0x001fc80003f25070 */
[----:B------:R-:W-:-:S13]  /*09a0*/  ISETP.NE.AND.EX P1, PT, R23, RZ, PT, P1 ;  /* 0x000000ff1700720c */ /* 0x000fda0003f25310 */
[----:B-12---:R-:W-:Y:S05]  /*09b0*/  @!P1 BRA `(.L_x_9) ;  /* 0x0000000000289947 */ /* 0x006fea0003800000 */
[----:B------:R-:W0:Y:S02]  /*09c0*/  LDC R3, c[0x0][0x634] ;  /* 0x00018d00ff037b82 */ /* 0x000e240000000800 */
[----:B0-----:R-:W-:-:S05]  /*09d0*/  IADD3 R3, P1, R4, R3, RZ ;  /* 0x0000000304037210 */ /* 0x001fca0007f3e0ff */
[----:B------:R-:W-:-:S04]  /*09e0*/  IMAD.X R19, RZ, RZ, R5, P1 ;  /* 0x000000ffff137224 */ /* 0x000fc800008e0605 */
[----:B------:R-:W-:-:S04]  /*09f0*/  IMAD.WIDE.U32 R10, R19, R22, RZ ;  /* 0x00000016130a7225 */ /* 0x000fc800078e00ff */
[----:B------:R-:W-:-:S04]  /*0a00*/  IMAD.WIDE.U32 R12, P1, R3, R23, R10 ;  /* 0x00000017030c7225 */ /* 0x000fc8000782000a */
[----:B------:R-:W-:-:S04]  /*0a10*/  IMAD.WIDE.U32 R10, R3, R22, RZ ;  /* 0x00000016030a7225 */ /* 0x000fc800078e00ff */
[----:B------:R-:W-:Y:S01]  /*0a20*/  IMAD.X R15, RZ, RZ, RZ, P1 ;  /* 0x000000ffff0f7224 */ /* 0x000fe200008e06ff */
[----:B------:R-:W-:Y:S01]  /*0a30*/  IADD3 RZ, P1, R11, R12, RZ ;  /* 0x0000000c0bff7210 */ /* 0x000fe20007f3e0ff */
[----:B------:R-:W-:-:S04]  /*0a40*/  IMAD.MOV.U32 R14, RZ, RZ, R13 ;  /* 0x000000ffff0e7224 */ /* 0x000fc800078e000d */
[----:B------:R-:W-:-:S08]  /*0a50*/  IMAD.WIDE.U32.X R10, R19, R23, R14, P1 ;  /* 0x00000017130a7225 */ /* 0x000fd000008e040e */
.L_x_9:
[----:B------:R-:W0:Y:S01]  /*0a60*/  LDC.64 R28, c[0x0][0x640] ;  /* 0x00019000ff1c7b82 */ /* 0x000e220000000a00 */
[--C-:B------:R-:W-:Y:S01]  /*0a70*/  SHF.R.U64 R71, R10, R16, R11.reuse ;  /* 0x000000100a477219 */ /* 0x100fe2000000120b */
[----:B------:R-:W-:Y:S01]  /*0a80*/  IMAD R20, R17, R20, R8 ;  /* 0x0000001411147224 */ /* 0x000fe200078e0208 */
[----:B------:R-:W-:Y:S01]  /*0a90*/  SHF.R.U32.HI R3, RZ, R16, R11 ;  /* 0x00000010ff037219 */ /* 0x000fe2000001160b */
[----:B------:R-:W-:Y:S01]  /*0aa0*/  IMAD.MOV.U32 R17, RZ, RZ, 0x1 ;  /* 0x00000001ff117424 */ /* 0x000fe200078e00ff */
[----:B------:R-:W-:-:S03]  /*0ab0*/  IADD3 R9, P1, RZ, -R71, RZ ;  /* 0x80000047ff097210 */ /* 0x000fc60007f3e0ff */
[----:B------:R-:W1:Y:S02]  /*0ac0*/  LDC R14, c[0x0][0x618] ;  /* 0x00018600ff0e7b82 */ /* 0x000e640000000800 */
[----:B------:R-:W-:Y:S02]  /*0ad0*/  IMAD.X R3, RZ, RZ, ~R3, P1 ;  /* 0x000000ffff037224 */ /* 0x000fe400008e0e03 */
[----:B------:R-:W-:-:S04]  /*0ae0*/  IMAD.WIDE.U32 R10, R9, R24, R4 ;  /* 0x00000018090a7225 */ /* 0x000fc800078e0004 */
[----:B------:R-:W2:Y:S01]  /*0af0*/  LDC R18, c[0x0][0x608] ;  /* 0x00018200ff127b82 */ /* 0x000ea20000000800 */
[----:B------:R-:W-:Y:S02]  /*0b00*/  IMAD R12, R3, R24, RZ ;  /* 0x00000018030c7224 */ /* 0x000fe400078e02ff */
[----:B------:R-:W-:Y:S02]  /*0b10*/  IMAD.MOV.U32 R3, RZ, RZ, -0x1 ;  /* 0xffffffffff037424 */ /* 0x000fe400078e00ff */
[----:B------:R-:W-:-:S03]  /*0b20*/  IMAD R9, R9, R25, R12 ;  /* 0x0000001909097224 */ /* 0x000fc600078e020c */
[----:B------:R-:W3:Y:S01]  /*0b30*/  LDC R26, c[0x0][0x658] ;  /* 0x00019600ff1a7b82 */ /* 0x000ee20000000800 */
[----:B------:R-:W-:Y:S01]  /*0b40*/  IMAD.IADD R9, R11, 0x1, R9 ;  /* 0x000000010b097824 */ /* 0x000fe200078e0209 */
[----:B0-----:R-:W-:-:S04]  /*0b50*/  ISETP.NE.U32.AND P1, PT, R28, RZ, PT ;  /* 0x000000ff1c00720c */ /* 0x001fc80003f25070 */
[----:B------:R-:W-:Y:S02]  /*0b60*/  ISETP.NE.AND.EX P1, PT, R29, RZ, PT, P1 ;  /* 0x000000ff1d00720c */ /* 0x000fe40003f25310 */
[----:B------:R-:W0:Y:S01]  /*0b70*/  LDC R22, c[0x0][0x600] ;  /* 0x00018000ff167b82 */ /* 0x000e220000000800 */
[-CC-:B-1----:R-:W-:Y:S02]  /*0b80*/  SHF.R.U64 R16, R10, R14.reuse, R9.reuse ;  /* 0x0000000e0a107219 */ /* 0x182fe40000001209 */
[----:B------:R-:W-:-:S05]  /*0b90*/  SHF.R.U32.HI R9, RZ, R14, R9 ;  /* 0x0000000eff097219 */ /* 0x000fca0000011609 */
[----:B------:R-:W1:Y:S01]  /*0ba0*/  LDC R19, c[0x0][0x648] ;  /* 0x00019200ff137b82 */ /* 0x000e620000000800 */
[-CC-:B--2---:R-:W-:Y:S02]  /*0bb0*/  SHF.R.U64 R25, R16, R18.reuse, R9.reuse ;  /* 0x0000001210197219 */ /* 0x184fe40000001209 */
[----:B------:R-:W-:-:S05]  /*0bc0*/  SHF.R.U32.HI R9, RZ, R18, R9 ;  /* 0x00000012ff097219 */ /* 0x000fca0000011609 */
[----:B------:R-:W2:Y:S01]  /*0bd0*/  LDC R21, c[0x0][0x638] ;  /* 0x00018e00ff157b82 */ /* 0x000ea20000000800 */
[-CC-:B---3--:R-:W-:Y:S02]  /*0be0*/  SHF.R.U64 R18, R25, R26.reuse, R9.reuse ;  /* 0x0000001a19127219 */ /* 0x188fe40000001209 */
[-C--:B------:R-:W-:Y:S02]  /*0bf0*/  SHF.L.U32 R3, R3, R26.reuse, RZ ;  /* 0x0000001a03037219 */ /* 0x080fe400000006ff */
[----:B------:R-:W-:Y:S01]  /*0c00*/  SHF.R.U32.HI R9, RZ, R26, R9 ;  /* 0x0000001aff097219 */ /* 0x000fe20000011609 */
[----:B------:R-:W-:Y:S01]  /*0c10*/  IMAD.MOV.U32 R8, RZ, RZ, R18 ;  /* 0x000000ffff087224 */ /* 0x000fe200078e0012 */
[----:B------:R-:W-:Y:S01]  /*0c20*/  LOP3.LUT R14, RZ, R3, RZ, 0x33, !PT ;  /* 0x00000003ff0e7212 */ /* 0x000fe200078e33ff */
[----:B------:R-:W3:Y:S01]  /*0c30*/  LDC R23, c[0x0][0x610] ;  /* 0x00018400ff177b82 */ /* 0x000ee20000000800 */
[----:B------:R-:W-:Y:S05]  /*0c40*/  @!P1 BRA `(.L_x_10) ;  /* 0x0000000000289947 */ /* 0x000fea0003800000 */
[----:B------:R-:W4:Y:S02]  /*0c50*/  LDC R3, c[0x0][0x64c] ;  /* 0x00019300ff037b82 */ /* 0x000f240000000800 */
[----:B----4-:R-:W-:-:S05]  /*0c60*/  IADD3 R3, P1, R18, R3, RZ ;  /* 0x0000000312037210 */ /* 0x010fca0007f3e0ff */
        /* <DEDUP_REMOVED lines=8> */
.L_x_10:
[----:B-1----:R-:W-:Y:S01]  /*0cf0*/  SHF.R.U64 R8, R8, R19, R9 ;  /* 0x0000001308087219 */ /* 0x002fe20000001209 */
[----:B0-----:R-:W-:Y:S01]  /*0d00*/  VIADD R9, R22, 0xffffffff ;  /* 0xffffffff16097836 */ /* 0x001fe20000000000 */
[----:B------:R-:W-:Y:S02]  /*0d10*/  SHF.L.U32 R3, R17, R26, RZ ;  /* 0x0000001a11037219 */ /* 0x000fe400000006ff */
[----:B------:R-:W-:Y:S01]  /*0d20*/  LOP3.LUT R14, R25, R14, RZ, 0xc0, !PT ;  /* 0x0000000e190e7212 */ /* 0x000fe200078ec0ff */
[----:B------:R-:W-:Y:S01]  /*0d30*/  IMAD.MOV R10, RZ, RZ, -R8 ;  /* 0x000000ffff0a7224 */ /* 0x000fe200078e0a08 */
[----:B------:R-:W-:-:S03]  /*0d40*/  SEL R7, R7, R20, !P4 ;  /* 0x0000001407077207 */ /* 0x000fc60006000000 */
[----:B------:R-:W-:Y:S01]  /*0d50*/  IMAD R14, R3, R8, R14 ;  /* 0x00000008030e7224 */ /* 0x000fe200078e020e */
[----:B------:R-:W-:Y:S01]  /*0d60*/  LOP3.LUT R8, R16, R9, RZ, 0xc0, !PT ;  /* 0x0000000910087212 */ /* 0x000fe200078ec0ff */
[----:B--2---:R-:W-:Y:S02]  /*0d70*/  IMAD R3, R10, R21, R18 ;  /* 0x000000150a037224 */ /* 0x004fe400078e0212 */
[----:B---3--:R-:W-:Y:S02]  /*0d80*/  IMAD R7, R14, R23, R7 ;  /* 0x000000170e077224 */ /* 0x008fe400078e0207 */
[----:B------:R-:W-:Y:S02]  /*0d90*/  IMAD R8, R3, R22, R8 ;  /* 0x0000001603087224 */ /* 0x000fe400078e0208 */
[----:B------:R-:W-:-:S03]  /*0da0*/  IMAD.MOV.U32 R10, RZ, RZ, 0x1 ;  /* 0x00000001ff0a7424 */ /* 0x000fc600078e00ff */
[----:B------:R-:W-:Y:S02]  /*0db0*/  SEL R12, R8, R7, !P4 ;  /* 0x00000007080c7207 */ /* 0x000fe40006000000 */
[----:B------:R-:W-:-:S07]  /*0dc0*/  SEL R11, R7, R8, !P4 ;  /* 0x00000008070b7207 */ /* 0x000fce0006000000 */
.L_x_8:
[----:B------:R-:W-:-:S08]  /*0dd0*/  NOP ;  /* 0x0000000000007918 */ /* 0x000fd00000000000 */
[----:B------:R-:W0:Y:S02]  /*0de0*/  USETMAXREG.TRY_ALLOC.CTAPOOL UP0, 0xe8 ;  /* 0x000000e8000079c8 */ /* 0x000e240008000600 */
[----:B0-----:R-:W-:-:S13]  /*0df0*/  PLOP3.LUT P1, PT, PT, PT, UP0, 0x80, 0x0 ;  /* 0x000000000000781c */ /* 0x001fda0003f2f008 */
[----:B------:R-:W-:Y:S05]  /*0e00*/  @!P1 BRA `(.L_x_8) ;  /* 0xfffffffc00f09947 */ /* 0x000fea000383ffff */
[----:B------:R-:W-:Y:S01]  /*0e10*/  ULDC.64 UR4, c[0x0][0x598] ;  /* 0x0001660000047ab9 */ /* 0x000fe20000000a00 */
[----:B------:R-:W-:Y:S01]  /*0e20*/  ULDC.64 UR16, c[0x0][0x208] ;  /* 0x0000820000107ab9 */ /* 0x000fe20000000a00 */
[----:B------:R-:W-:-:S04]  /*0e30*/  ISETP.NE.U32.AND P1, PT, RZ, UR4, PT ;  /* 0x00000004ff007c0c */ /* 0x000fc8000bf25070 */
[----:B------:R-:W-:-:S13]  /*0e40*/  ISETP.NE.AND.EX P1, PT, RZ, UR5, PT, P1 ;  /* 0x00000005ff007c0c */ /* 0x000fda000bf25310 */
[----:B------:R-:W-:Y:S05]  /*0e50*/  @!P1 BRA `(.L_x_11) ;  /* 0x00000000001c9947 */ /* 0x000fea0003800000 */
[----:B------:R-:W0:Y:S02]  /*0e60*/  LDC.64 R8, c[0x0][0x598] ;  /* 0x00016600ff087b82 */ /* 0x000e240000000a00 */
[----:B0-----:R-:W2:Y:S02]  /*0e70*/  LDG.E.64 R8, desc[UR16][R8.64] ;  /* 0x0000001008087981 */ /* 0x001ea4000c1e1b00 */
[----:B--2---:R-:W-:-:S04]  /*0e80*/  ISETP.NE.U32.AND P1, PT, R8, RZ, PT ;  /* 0x000000ff0800720c */ /* 0x004fc80003f25070 */
[----:B------:R-:W-:-:S13]  /*0e90*/  ISETP.NE.AND.EX P1, PT, R9, RZ, PT, P1 ;  /* 0x000000ff0900720c */ /* 0x000fda0003f25310 */
[----:B------:R-:W-:Y:S05]  /*0ea0*/  @!P1 BRA `(.L_x_11) ;  /* 0x0000000000089947 */ /* 0x000fea0003800000 */
[----:B------:R0:W5:Y:S01]  /*0eb0*/  LD.E R3, desc[UR16][R8.64] ;  /* 0x0000001008037980 */ /* 0x000162000c101900 */
[----:B------:R-:W-:Y:S05]  /*0ec0*/  BRA `(.L_x_12) ;  /* 0x0000000000207947 */ /* 0x000fea0003800000 */
.L_x_11:
[----:B------:R-:W-:Y:S02]  /*0ed0*/  ULDC.64 UR4, c[0x0][0x588] ;  /* 0x0001620000047ab9 */ /* 0x000fe40000000a00 */
[----:B------:R-:W-:-:S04]  /*0ee0*/  ISETP.NE.U32.AND P1, PT, RZ, UR4, PT ;  /* 0x00000004ff007c0c */ /* 0x000fc8000bf25070 */
[----:B------:R-:W-:-:S13]  /*0ef0*/  ISETP.NE.AND.EX P1, PT, RZ, UR5, PT, P1 ;  /* 0x00000005ff007c0c */ /* 0x000fda000bf25310 */
[----:B------:R-:W-:Y:S05]  /*0f00*/  @!P1 BRA `(.L_x_13) ;  /* 0x00000000000c9947 */ /* 0x000fea0003800000 */
[----:B------:R-:W0:Y:S02]  /*0f10*/  LDC.64 R8, c[0x0][0x588] ;  /* 0x00016200ff087b82 */ /* 0x000e240000000a00 */
[----:B0-----:R1:W5:Y:S01]  /*0f20*/  LDG.E R3, desc[UR16][R8.64] ;  /* 0x0000001008037981 */ /* 0x001362000c1e1900 */
[----:B------:R-:W-:Y:S05]  /*0f30*/  BRA `(.L_x_12) ;  /* 0x0000000000047947 */ /* 0x000fea0003800000 */
.L_x_13:
[----:B------:R-:W2:Y:S02]  /*0f40*/  LDC R3, c[0x0][0x580] ;  /* 0x00016000ff037b82 */ /* 0x000ea40000000800 */
.L_x_12:
[----:B------:R-:W-:Y:S02]  /*0f50*/  ULDC.64 UR4, c[0x0][0x5a0] ;  /* 0x0001680000047ab9 */ /* 0x000fe40000000a00 */
[----:B------:R-:W-:-:S04]  /*0f60*/  ISETP.NE.U32.AND P1, PT, RZ, UR4, PT ;  /* 0x00000004ff007c0c */ /* 0x000fc8000bf25070 */
[----:B------:R-:W-:-:S13]  /*0f70*/  ISETP.NE.AND.EX P1, PT, RZ, UR5, PT, P1 ;  /* 0x00000005ff007c0c */ /* 0x000fda000bf25310 */
[----:B------:R-:W-:Y:S05]  /*0f80*/  @!P1 BRA `(.L_x_14) ;  /* 0x00000000001c9947 */ /* 0x000fea0003800000 */
[----:B01----:R-:W0:Y:S02]  /*0f90*/  LDC.64 R8, c[0x0][0x5a0] ;  /* 0x00016800ff087b82 */ /* 0x003e240000000a00 */
[----:B0-----:R-:W3:Y:S02]  /*0fa0*/  LDG.E.64 R8, desc[UR16][R8.64] ;  /* 0x0000001008087981 */ /* 0x001ee4000c1e1b00 */
[----:B---3--:R-:W-:-:S04]  /*0fb0*/  ISETP.NE.U32.AND P1, PT, R8, RZ, PT ;  /* 0x000000ff0800720c */ /* 0x008fc80003f25070 */
[----:B------:R-:W-:-:S13]  /*0fc0*/  ISETP.NE.AND.EX P1, PT, R9, RZ, PT, P1 ;  /* 0x000000ff0900720c */ /* 0x000fda0003f25310 */
[----:B------:R-:W-:Y:S05]  /*0fd0*/  @!P1 BRA `(.L_x_14) ;  /* 0x0000000000089947 */ /* 0x000fea0003800000 */
[----:B------:R0:W5:Y:S01]  /*0fe0*/  LD.E R7, desc[UR16][R8.64] ;  /* 0x0000001008077980 */ /* 0x000162000c101900 */
[----:B------:R-:W-:Y:S05]  /*0ff0*/  BRA `(.L_x_15) ;  /* 0x0000000000207947 */ /* 0x000fea0003800000 */
.L_x_14:
[----:B------:R-:W-:Y:S02]  /*1000*/  ULDC.64 UR4, c[0x0][0x590] ;  /* 0x0001640000047ab9 */ /* 0x000fe40000000a00 */
[----:B------:R-:W-:-:S04]  /*1010*/  ISETP.NE.U32.AND P1, PT, RZ, UR4, PT ;  /* 0x00000004ff007c0c */ /* 0x000fc8000bf25070 */
[----:B------:R-:W-:-:S13]  /*1020*/  ISETP.NE.AND.EX P1, PT, RZ, UR5, PT, P1 ;  /* 0x00000005ff007c0c */ /* 0x000fda000bf25310 */
[----:B------:R-:W-:Y:S05]  /*1030*/  @!P1 BRA `(.L_x_16) ;  /* 0x00000000000c9947 */ /* 0x000fea0003800000 */
[----:B01----:R-:W0:Y:S02]  /*1040*/  LDC.64 R8, c[0x0][0x590] ;  /* 0x00016400ff087b82 */ /* 0x003e240000000a00 */
[----:B0-----:R1:W5:Y:S01]  /*1050*/  LDG.E R7, desc[UR16][R8.64] ;  /* 0x0000001008077981 */ /* 0x001362000c1e1900 */
[----:B------:R-:W-:Y:S05]  /*1060*/  BRA `(.L_x_15) ;  /* 0x0000000000047947 */ /* 0x000fea0003800000 */
.L_x_16:
[----:B------:R-:W3:Y:S02]  /*1070*/  LDC R7, c[0x0][0x584] ;  /* 0x00016100ff077b82 */ /* 0x000ee40000000800 */
.L_x_15:
[----:B------:R-:W-:-:S13]  /*1080*/  LOP3.LUT P1, RZ, R10, 0xff, RZ, 0xc0, !PT ;  /* 0x000000ff0aff7812 */ /* 0x000fda000782c0ff */
[----:B------:R-:W-:Y:S05]  /*1090*/  @!P1 EXIT ;  /* 0x000000000000994d */ /* 0x000fea0003800000 */
[----:B------:R-:W-:Y:S01]  /*10a0*/  ULDC UR4, c[0x0][0x28c] ;  /* 0x0000a30000047ab9 */ /* 0x000fe20000000800 */
[----:B------:R-:W-:Y:S01]  /*10b0*/  LOP3.LUT R81, R2, 0x1, RZ, 0xfc, !PT ;  /* 0x0000000102517812 */ /* 0x000fe200078efcff */
[----:B------:R-:W-:-:S04]  /*10c0*/  UIADD3 UR4, UR4, 0x7f, URZ ;  /* 0x0000007f04047890 */ /* 0x000fc8000fffe03f */
[----:B------:R-:W-:-:S04]  /*10d0*/  USHF.R.S32.HI UR5, URZ, 0x1f, UR4 ;  /* 0x0000001f3f057899 */ /* 0x000fc80008011404 */
[----:B------:R-:W-:-:S03]  /*10e0*/  ULEA.HI UR5, UR5, UR4, URZ, 0x7 ;  /* 0x0000000405057291 */ /* 0x000fc6000f8f383f */
[----:B------:R-:W-:Y:S01]  /*10f0*/  UMOV UR4, URZ ;  /* 0x0000003f00047c82 */ /* 0x000fe20008000000 */
[----:B------:R-:W-:-:S03]  /*1100*/  USHF.R.S32.HI UR9, URZ, 0x7, UR5 ;  /* 0x000000073f097899 */ /* 0x000fc60008011405 */
[----:B------:R-:W-:-:S09]  /*1110*/  UMOV UR5, URZ ;  /* 0x0000003f00057c82 */ /* 0x000fd20008000000 */
.L_x_107:
[----:B01----:R-:W-:Y:S01]  /*1120*/  LOP3.LUT R8, R0, 0x80, RZ, 0xc0, !PT ;  /* 0x0000008000087812 */ /* 0x003fe200078ec0ff */
[----:B------:R-:W0:Y:S01]  /*1130*/  S2UR UR13, SR_CgaCtaId ;  /* 0x00000000000d79c3 */ /* 0x000e220000008800 */
[----:B------:R-:W-:Y:S01]  /*1140*/  UMOV UR12, 0x400 ;  /* 0x00000400000c7882 */ /* 0x000fe20000000000 */
[----:B------:R-:W-:Y:S01]  /*1150*/  UMOV UR6, URZ ;  /* 0x0000003f00067c82 */ /* 0x000fe20008000000 */
[----:B------:R-:W-:Y:S01]  /*1160*/  SHF.R.U32.HI R8, RZ, 0x7, R8 ;  /* 0x00000007ff087819 */ /* 0x000fe20000011608 */
[----:B------:R-:W-:Y:S01]  /*1170*/  UMOV UR7, URZ ;  /* 0x0000003f00077c82 */ /* 0x000fe20008000000 */
[----:B------:R-:W-:Y:S01]  /*1180*/  UMOV UR18, UR5 ;  /* 0x0000000500127c82 */ /* 0x000fe20008000000 */
[----:B------:R-:W-:Y:S02]  /*1190*/  CS2R R14, SRZ ;  /* 0x00000000000e7805 */ /* 0x000fe4000001ff00 */
[----:B------:R-:W-:Y:S01]  /*11a0*/  CS2R R16, SRZ ;  /* 0x0000000000107805 */ /* 0x000fe2000001ff00 */
[----:B------:R-:W1:Y:S01]  /*11b0*/  LDC R9, c[0x0][0x28c] ;  /* 0x0000a300ff097b82 */ /* 0x000e620000000800 */
[----:B----4-:R-:W4:Y:S01]  /*11c0*/  SHFL.IDX PT, R8, R8, RZ, 0x1f ;  /* 0x00001fff08087589 */ /* 0x010f2200000e0000 */
[----:B------:R-:W-:-:S02]  /*11d0*/  CS2R R18, SRZ ;  /* 0x0000000000127805 */ /* 0x000fc4000001ff00 */
[----:B------:R-:W-:Y:S02]  /*11e0*/  CS2R R20, SRZ ;  /* 0x0000000000147805 */ /* 0x000fe4000001ff00 */
[----:B------:R-:W-:Y:S02]  /*11f0*/  CS2R R56, SRZ ;  /* 0x0000000000387805 */ /* 0x000fe4000001ff00 */
[----:B------:R-:W-:Y:S02]  /*1200*/  CS2R R58, SRZ ;  /* 0x00000000003a7805 */ /* 0x000fe4000001ff00 */
[----:B------:R-:W-:Y:S02]  /*1210*/  CS2R R60, SRZ ;  /* 0x00000000003c7805 */ /* 0x000fe4000001ff00 */
[----:B------:R-:W-:Y:S02]  /*1220*/  CS2R R62, SRZ ;  /* 0x00000000003e7805 */ /* 0x000fe4000001ff00 */
[----:B------:R-:W-:-:S02]  /*1230*/  CS2R R64, SRZ ;  /* 0x0000000000407805 */ /* 0x000fc4000001ff00 */
[----:B------:R-:W-:Y:S02]  /*1240*/  CS2R R66, SRZ ;  /* 0x0000000000427805 */ /* 0x000fe4000001ff00 */
[----:B------:R-:W-:Y:S01]  /*1250*/  CS2R R68, SRZ ;  /* 0x0000000000447805 */ /* 0x000fe2000001ff00 */
[----:B------:R-:W-:Y:S01]  /*1260*/  IMAD.MOV.U32 R70, RZ, RZ, RZ ;  /* 0x000000ffff467224 */ /* 0x000fe200078e00ff */
[----:B------:R-:W-:Y:S02]  /*1270*/  CS2R R72, SRZ ;  /* 0x0000000000487805 */ /* 0x000fe4000001ff00 */
[----:B------:R-:W-:Y:S02]  /*1280*/  CS2R R74, SRZ ;  /* 0x00000000004a7805 */ /* 0x000fe4000001ff00 */
[----:B------:R-:W-:Y:S02]  /*1290*/  CS2R R76, SRZ ;  /* 0x00000000004c7805 */ /* 0x000fe4000001ff00 */
[----:B------:R-:W-:Y:S01]  /*12a0*/  CS2R R78, SRZ ;  /* 0x00000000004e7805 */ /* 0x000fe2000001ff00 */
[----:B------:R-:W-:Y:S01]  /*12b0*/  IMAD.MOV.U32 R80, RZ, RZ, RZ ;  /* 0x000000ffff507224 */ /* 0x000fe200078e00ff */
[----:B------:R-:W-:Y:S01]  /*12c0*/  CS2R R24, SRZ ;  /* 0x0000000000187805 */ /* 0x000fe2000001ff00 */
[----:B--2---:R-:W-:Y:S01]  /*12d0*/  IMAD.U32 R22, RZ, RZ, UR4 ;  /* 0x00000004ff167e24 */ /* 0x004fe2000f8e00ff */
[----:B------:R-:W-:-:S02]  /*12e0*/  CS2R R26, SRZ ;  /* 0x00000000001a7805 */ /* 0x000fc4000001ff00 */
[----:B------:R-:W-:Y:S02]  /*12f0*/  CS2R R28, SRZ ;  /* 0x00000000001c7805 */ /* 0x000fe4000001ff00 */
[----:B------:R-:W-:Y:S02]  /*1300*/  CS2R R30, SRZ ;  /* 0x00000000001e7805 */ /* 0x000fe4000001ff00 */
[----:B------:R-:W-:Y:S02]  /*1310*/  CS2R R32, SRZ ;  /* 0x0000000000207805 */ /* 0x000fe4000001ff00 */
[----:B------:R-:W-:Y:S02]  /*1320*/  CS2R R34, SRZ ;  /* 0x0000000000227805 */ /* 0x000fe4000001ff00 */
[----:B-1----:R-:W-:Y:S02]  /*1330*/  ISETP.GE.AND P1, PT, R9, 0x1, PT ;  /* 0x000000010900780c */ /* 0x002fe40003f26270 */
[----:B------:R-:W-:-:S02]  /*1340*/  CS2R R36, SRZ ;  /* 0x0000000000247805 */ /* 0x000fc4000001ff00 */
[----:B----4-:R-:W-:Y:S02]  /*1350*/  R2UR UR8, R8 ;  /* 0x00000000080872ca */ /* 0x010fe400000e0000 */
[----:B------:R-:W-:Y:S02]  /*1360*/  CS2R R38, SRZ ;  /* 0x0000000000267805 */ /* 0x000fe4000001ff00 */
[----:B------:R-:W-:Y:S02]  /*1370*/  CS2R R40, SRZ ;  /* 0x0000000000287805 */ /* 0x000fe4000001ff00 */
[----:B------:R-:W-:Y:S02]  /*1380*/  CS2R R42, SRZ ;  /* 0x00000000002a7805 */ /* 0x000fe4000001ff00 */
[----:B------:R-:W-:Y:S02]  /*1390*/  CS2R R44, SRZ ;  /* 0x00000000002c7805 */ /* 0x000fe4000001ff00 */
[----:B------:R-:W-:-:S02]  /*13a0*/  CS2R R46, SRZ ;  /* 0x00000000002e7805 */ /* 0x000fc4000001ff00 */
[----:B------:R-:W-:Y:S02]  /*13b0*/  CS2R R48, SRZ ;  /* 0x0000000000307805 */ /* 0x000fe4000001ff00 */
[----:B------:R-:W-:Y:S02]  /*13c0*/  CS2R R50, SRZ ;  /* 0x0000000000327805 */ /* 0x000fe4000001ff00 */
[----:B------:R-:W-:Y:S02]  /*13d0*/  CS2R R52, SRZ ;  /* 0x0000000000347805 */ /* 0x000fe4000001ff00 */
[----:B------:R-:W-:Y:S01]  /*13e0*/  CS2R R54, SRZ ;  /* 0x0000000000367805 */ /* 0x000fe2000001ff00 */
[----:B------:R-:W-:-:S04]  /*13f0*/  ULEA.HI UR10, UR8, UR8, URZ, 0x1 ;  /* 0x00000008080a7291 */ /* 0x000fc8000f8f083f */
[----:B------:R-:W-:Y:S02]  /*1400*/  ULOP3.LUT UR11, UR10, 0x7fffe, URZ, 0xc0, !UPT ;  /* 0x0007fffe0a0b7892 */ /* 0x000fe4000f8ec03f */
[----:B0-----:R-:W-:Y:S02]  /*1410*/  ULEA UR10, UR13, UR12, 0x18 ;  /* 0x0000000c0d0a7291 */ /* 0x001fe4000f8ec03f */
[----:B------:R-:W-:-:S03]  /*1420*/  UIADD3 UR11, UR8, -UR11, URZ ;  /* 0x8000000b080b7290 */ /* 0x000fc6000fffe03f */
[----:B------:R-:W-:Y:S01]  /*1430*/  UMOV UR8, URZ ;  /* 0x0000003f00087c82 */ /* 0x000fe20008000000 */
[----:B------:R-:W-:-:S04]  /*1440*/  ULEA UR11, UR11, UR10, 0xd ;  /* 0x0000000a0b0b7291 */ /* 0x000fc8000f8e683f */
[----:B------:R-:W-:-:S04]  /*1450*/  UIADD3 UR11, UR11, 0x100, URZ ;  /* 0x000001000b0b7890 */ /* 0x000fc8000fffe03f */
[----:B------:R-:W-:-:S04]  /*1460*/  USHF.R.U32.HI UR11, URZ, 0x4, UR11 ;  /* 0x000000043f0b7899 */ /* 0x000fc8000801160b */
[----:B------:R-:W-:Y:S01]  /*1470*/  ULOP3.LUT UR11, UR11, 0x3fff, URZ, 0xc0, !UPT ;  /* 0x00003fff0b0b7892 */ /* 0x000fe2000f8ec03f */
[----:B------:R-:W-:Y:S11]  /*1480*/  @!P1 BRA `(.L_x_17) ;  /* 0x0000000400a09947 */ /* 0x000ff60003800000 */
[----:B------:R-:W-:-:S13]  /*1490*/  ISETP.NE.AND P2, PT, R81, 0x3, PT ;  /* 0x000000035100780c */ /* 0x000fda0003f45270 */
[----:B------:R-:W-:Y:S05]  /*14a0*/  @!P2 BRA `(.L_x_18) ;  /* 0x000000000004a947 */ /* 0x000fea0003800000 */
[----:B------:R-:W-:Y:S01]  /*14b0*/  BPT.TRAP 0x1 ;  /* 0x000000040000795c */ /* 0x000fe20000300000 */
.L_x_18:
[----:B------:R-:W-:Y:S01]  /*14c0*/  ULEA UR6, UR5, UR10, 0x3 ;  /* 0x0000000a05067291 */ /* 0x000fe2000f8e183f */
[----:B------:R-:W-:-:S05]  /*14d0*/  IMAD.U32 R8, RZ, RZ, UR4 ;  /* 0x00000004ff087e24 */ /* 0x000fca000f8e00ff */
[----:B------:R-:W-:-:S04]  /*14e0*/  SHF.L.U32 R8, R8, 0x1f, RZ ;  /* 0x0000001f08087819 */ /* 0x000fc800000006ff */
[----:B------:R0:W1:Y:S01]  /*14f0*/  SYNCS.PHASECHK.TRANS64.TRYWAIT P1, [UR6], R8 ;  /* 0x00000008ff0075a7 */ /* 0x0000620008020146 */
[----:B------:R-:W-:Y:S05]  /*1500*/  @!P2 BRA `(.L_x_19) ;  /* 0x000000000004a947 */ /* 0x000fea0003800000 */
[----:B------:R-:W-:Y:S01]  /*1510*/  BPT.TRAP 0x1 ;  /* 0x000000040000795c */ /* 0x000fe20000300000 */
.L_x_19:
[----:B-1----:R-:W-:Y:S05]  /*1520*/  @P1 BRA `(.L_x_20) ;  /* 0x0000000000081947 */ /* 0x002fea0003800000 */
[----:B------:R-:W1:Y:S02]  /*1530*/  SYNCS.PHASECHK.TRANS64.TRYWAIT P1, [UR6], R8 ;  /* 0x00000008ff0075a7 */ /* 0x000e640008020146 */
[----:B-1----:R-:W-:Y:S05]  /*1540*/  @!P1 BRA `(.L_x_21) ;  /* 0x0000005400509947 */ /* 0x002fea0003800000 */
.L_x_20:
[----:B------:R-:W-:Y:S01]  /*1550*/  UIADD3 UR6, UR10, 0xc100, URZ ;  /* 0x0000c1000a067890 */ /* 0x000fe2000fffe03f */
[----:B------:R-:W-:Y:S01]  /*1560*/  WARPGROUP.ARRIVE ;  /* 0x00000000000079c5 */ /* 0x000fe20000000000 */
[----:B------:R-:W-:Y:S01]  /*1570*/  ULOP3.LUT UR8, UR11, 0x10000, URZ, 0xfc, !UPT ;  /* 0x000100000b087892 */ /* 0x000fe2000f8efc3f */
[----:B------:R-:W-:Y:S01]  /*1580*/  CS2R R14, SRZ ;  /* 0x00000000000e7805 */ /* 0x000fe2000001ff00 */
[----:B------:R-:W-:Y:S01]  /*1590*/  USHF.R.U32.HI UR6, URZ, 0x4, UR6 ;  /* 0x000000043f067899 */ /* 0x000fe20008011606 */
[----:B------:R-:W-:Y:S01]  /*15a0*/  CS2R R16, SRZ ;  /* 0x0000000000107805 */ /* 0x000fe2000001ff00 */
[----:B------:R-:W-:Y:S01]  /*15b0*/  UMOV UR13, 0x40000040 ;  /* 0x40000040000d7882 */ /* 0x000fe20000000000 */
[----:B------:R-:W-:Y:S01]  /*15c0*/  UMOV UR15, 0x40000040 ;  /* 0x40000040000f7882 */ /* 0x000fe20000000000 */
[----:B------:R-:W-:Y:S01]  /*15d0*/  ULOP3.LUT UR6, UR6, 0x3fff, URZ, 0xc0, !UPT ;  /* 0x00003fff06067892 */ /* 0x000fe2000f8ec03f */
[----:B------:R-:W-:Y:S02]  /*15e0*/  CS2R R18, SRZ ;  /* 0x0000000000127805 */ /* 0x000fe4000001ff00 */
[----:B------:R-:W-:-:S02]  /*15f0*/  CS2R R20, SRZ ;  /* 0x0000000000147805 */ /* 0x000fc4000001ff00 */
[----:B------:R-:W-:Y:S01]  /*1600*/  CS2R R56, SRZ ;  /* 0x0000000000387805 */ /* 0x000fe2000001ff00 */
[----:B------:R-:W-:Y:S01]  /*1610*/  ULOP3.LUT UR7, UR6, 0x10000, URZ, 0xfc, !UPT ;  /* 0x0001000006077892 */ /* 0x000fe2000f8efc3f */
[----:B------:R-:W-:Y:S01]  /*1620*/  CS2R R58, SRZ ;  /* 0x00000000003a7805 */ /* 0x000fe2000001ff00 */
[----:B------:R-:W-:Y:S01]  /*1630*/  ULEA UR6, UR5, UR8, 0xa ;  /* 0x0000000805067291 */ /* 0x000fe2000f8e503f */
[----:B------:R-:W-:Y:S01]  /*1640*/  CS2R R60, SRZ ;  /* 0x00000000003c7805 */ /* 0x000fe2000001ff00 */
[----:B------:R-:W-:Y:S01]  /*1650*/  ULEA UR7, UR5, UR7, 0x9 ;  /* 0x0000000705077291 */ /* 0x000fe2000f8e483f */
[----:B------:R-:W-:Y:S02]  /*1660*/  CS2R R62, SRZ ;  /* 0x00000000003e7805 */ /* 0x000fe4000001ff00 */
[----:B------:R-:W-:Y:S02]  /*1670*/  CS2R R64, SRZ ;  /* 0x0000000000407805 */ /* 0x000fe4000001ff00 */
[----:B------:R-:W-:-:S02]  /*1680*/  CS2R R66, SRZ ;  /* 0x0000000000427805 */ /* 0x000fc4000001ff00 */
[----:B------:R-:W-:Y:S01]  /*1690*/  CS2R R68, SRZ ;  /* 0x0000000000447805 */ /* 0x000fe2000001ff00 */
[----:B------:R-:W-:Y:S01]  /*16a0*/  UMOV UR12, UR6 ;  /* 0x00000006000c7c82 */ /* 0x000fe20008000000 */
[----:B------:R-:W-:Y:S01]  /*16b0*/  IMAD.MOV.U32 R70, RZ, RZ, RZ ;  /* 0x000000ffff467224 */ /* 0x000fe200078e00ff */
[----:B------:R-:W-:Y:S01]  /*16c0*/  UMOV UR14, UR7 ;  /* 0x00000007000e7c82 */ /* 0x000fe20008000000 */
[----:B------:R-:W-:Y:S01]  /*16d0*/  CS2R R72, SRZ ;  /* 0x0000000000487805 */ /* 0x000fe2000001ff00 */
[----:B------:R-:W-:Y:S01]  /*16e0*/  QGMMA.64x64x32.F32.E5M2.E5M2 R24, gdesc[UR12], RZ, !UPT ;  /* 0x00e000000c1879f3 */ /* 0x000fe2000c7038ff */
[----:B------:R-:W-:Y:S01]  /*16f0*/  UIADD3 UR12, UR6, 0x2, URZ ;  /* 0x00000002060c7890 */ /* 0x000fe2000fffe03f */
[----:B------:R-:W-:Y:S01]  /*1700*/  CS2R R74, SRZ ;  /* 0x00000000004a7805 */ /* 0x000fe2000001ff00 */
[----:B------:R-:W-:Y:S01]  /*1710*/  UIADD3 UR14, UR7, 0x2, URZ ;  /* 0x00000002070e7890 */ /* 0x000fe2000fffe03f */
[----:B------:R-:W-:Y:S01]  /*1720*/  CS2R R76, SRZ ;  /* 0x00000000004c7805 */ /* 0x000fe2000001ff00 */
[----:B------:R-:W-:Y:S01]  /*1730*/  UMOV UR13, 0x40000040 ;  /* 0x40000040000d7882 */ /* 0x000fe20000000000 */
[----:B------:R-:W-:Y:S01]  /*1740*/  UMOV UR15, 0x40000040 ;  /* 0x40000040000f7882 */ /* 0x000fe20000000000 */
[----:B------:R-:W-:Y:S01]  /*1750*/  CS2R R78, SRZ ;  /* 0x00000000004e7805 */ /* 0x000fe2000001ff00 */
[----:B------:R-:W-:-:S04]  /*1760*/  IMAD.MOV.U32 R80, RZ, RZ, RZ ;  /* 0x000000ffff507224 */ /* 0x000fc800078e00ff */
[----:B------:R-:W-:Y:S01]  /*1770*/  QGMMA.64x64x32.F32.E5M2.E5M2 R24, gdesc[UR12], R24 ;  /* 0x00e000000c1879f3 */ /* 0x000fe20008703818 */
[----:B------:R-:W-:Y:S02]  /*1780*/  UIADD3 UR12, UR6, 0x4, URZ ;  /* 0x00000004060c7890 */ /* 0x000fe4000fffe03f */
[----:B------:R-:W-:Y:S01]  /*1790*/  UIADD3 UR14, UR7, 0x4, URZ ;  /* 0x00000004070e7890 */ /* 0x000fe2000fffe03f */
[----:B------:R-:W-:Y:S01]  /*17a0*/  UMOV UR13, 0x40000040 ;  /* 0x40000040000d7882 */ /* 0x000fe20000000000 */
[----:B------:R-:W-:-:S07]  /*17b0*/  UMOV UR15, 0x40000040 ;  /* 0x40000040000f7882 */ /* 0x000fce0000000000 */
[----:B------:R-:W-:Y:S01]  /*17c0*/  QGMMA.64x64x32.F32.E5M2.E5M2 R24, gdesc[UR12], R24 ;  /* 0x00e000000c1879f3 */ /* 0x000fe20008703818 */
[----:B------:R-:W-:Y:S02]  /*17d0*/  UIADD3 UR14, UR7, 0x6, URZ ;  /* 0x00000006070e7890 */ /* 0x000fe4000fffe03f */
[----:B------:R-:W-:Y:S01]  /*17e0*/  UIADD3 UR12, UR6, 0x6, URZ ;  /* 0x00000006060c7890 */ /* 0x000fe2000fffe03f */
[----:B------:R-:W-:Y:S01]  /*17f0*/  ULDC UR7, c[0x0][0x50c] ;  /* 0x0001430000077ab9 */ /* 0x000fe20000000800 */
[----:B------:R-:W-:Y:S01]  /*1800*/  UMOV UR13, 0x40000040 ;  /* 0x40000040000d7882 */ /* 0x000fe20000000000 */
[----:B------:R-:W-:Y:S01]  /*1810*/  UISETP.NE.AND UP0, UPT, UR7, 0x4, UPT ;  /* 0x000000040700788c */ /* 0x000fe2000bf05270 */
[----:B------:R-:W-:Y:S01]  /*1820*/  UMOV UR15, 0x40000040 ;  /* 0x40000040000f7882 */ /* 0x000fe20000000000 */
[----:B------:R-:W-:Y:S02]  /*1830*/  UMOV UR6, 0x4 ;  /* 0x0000000400067882 */ /* 0x000fe40000000000 */
[----:B------:R-:W-:-:S06]  /*1840*/  USEL UR7, URZ, 0x1, UP0 ;  /* 0x000000013f077887 */ /* 0x000fcc0008000000 */
[----:B------:R-:W-:Y:S01]  /*1850*/  ISETP.NE.AND P1, PT, RZ, UR7, PT ;  /* 0x00000007ff007c0c */ /* 0x000fe2000bf25270 */
[----:B------:R-:W-:-:S12]  /*1860*/  QGMMA.64x64x32.F32.E5M2.E5M2 R24, gdesc[UR12], R24, gsb0 ;  /* 0x00e000000c1879f3 */ /* 0x000fd80008003818 */
[----:B------:R-:W-:Y:S05]  /*1870*/  @!P1 BRA `(.L_x_22) ;  /* 0x0000000000889947 */ /* 0x000fea0003800000 */
[----:B------:R-:W-:Y:S02]  /*1880*/  WARPGROUP.DEPBAR.LE gsb0, 0x0 ;  /* 0x00008000000079c5 */ /* 0x000fe40000010000 */
[----:B------:R-:W-:-:S01]  /*1890*/  FADD R79, RZ, R24 ;  /* 0x00000018ff4f7221 */ /* 0x000fc20000000000 */
[----:B------:R-:W-:Y:S01]  /*18a0*/  FADD R80, RZ, R25 ;  /* 0x00000019ff507221 */ /* 0x000fe20000000000 */
        /* <DEDUP_REMOVED lines=30> */
[----:B------:R-:W-:-:S06]  /*1a90*/  UMOV UR6, URZ ;  /* 0x0000003f00067c82 */ /* 0x000fcc0008000000 */
.L_x_22:
[----:B------:R-:W-:-:S04]  /*1aa0*/  UIADD3 UR18, UR5, 0x1, URZ ;  /* 0x0000000105127890 */ /* 0x000fc8000fffe03f */
[----:B------:R-:W-:-:S04]  /*1ab0*/  UISETP.NE.AND UP0, UPT, UR18, 0x3, UPT ;  /* 0x000000031200788c */ /* 0x000fc8000bf05270 */
[----:B------:R-:W-:Y:S02]  /*1ac0*/  USEL UR8, URZ, 0x1, UP0 ;  /* 0x000000013f087887 */ /* 0x000fe40008000000 */
[----:B------:R-:W-:Y:S02]  /*1ad0*/  USEL UR18, UR18, URZ, UP0 ;  /* 0x0000003f12127287 */ /* 0x000fe40008000000 */
[----:B------:R-:W-:-:S06]  /*1ae0*/  ULOP3.LUT UR8, UR4, UR8, URZ, 0x3c, !UPT ;  /* 0x0000000804087292 */ /* 0x000fcc000f8e3c3f */
[----:B------:R-:W-:Y:S01]  /*1af0*/  IMAD.U32 R22, RZ, RZ, UR8 ;  /* 0x00000008ff167e24 */ /* 0x000fe2000f8e00ff */
[----:B------:R-:W-:-:S06]  /*1b00*/  UMOV UR8, 0x1 ;  /* 0x0000000100087882 */ /* 0x000fcc0000000000 */
.L_x_17:
[----:B------:R-:W-:-:S04]  /*1b10*/  UISETP.LT.AND UP0, UPT, UR9, 0x1, UPT ;  /* 0x000000010900788c */ /* 0x000fc8000bf01270 */
[----:B------:R-:W-:-:S04]  /*1b20*/  USEL UR12, UR9, 0x1, UP0 ;  /* 0x00000001090c7887 */ /* 0x000fc80008000000 */
[----:B------:R-:W-:-:S04]  /*1b30*/  UIADD3 UR12, UR9, -UR12, URZ ;  /* 0x8000000c090c7290 */ /* 0x000fc8000fffe03f */
[----:B------:R-:W-:-:S06]  /*1b40*/  UISETP.GE.AND UP0, UPT, UR12, 0x1, UPT ;  /* 0x000000010c00788c */ /* 0x000fcc000bf06270 */
[----:B------:R-:W-:-:S13]  /*1b50*/  PLOP3.LUT P1, PT, PT, PT, UP0, 0x80, 0x0 ;  /* 0x000000000000781c */ /* 0x000fda0003f2f008 */
[----:B------:R-:W-:Y:S05]  /*1b60*/  @!P1 BRA `(.L_x_23) ;  /* 0x0000000400b49947 */ /* 0x000fea0003800000 */
[----:B01----:R-:W-:Y:S01]  /*1b70*/  IMAD.U32 R8, RZ, RZ, UR12 ;  /* 0x0000000cff087e24 */ /* 0x003fe2000f8e00ff */
[----:B------:R-:W-:Y:S01]  /*1b80*/  ULDC UR19, c[0x0][0x50c] ;  /* 0x0001430000137ab9 */ /* 0x000fe20000000800 */
[----:B------:R-:W-:-:S07]  /*1b90*/  IMAD.U32 R9, RZ, RZ, UR5 ;  /* 0x00000005ff097e24 */ /* 0x000fce000f8e00ff */
.L_x_31:
[----:B------:R-:W-:-:S13]  /*1ba0*/  ISETP.NE.AND P2, PT, R81, 0x3, PT ;  /* 0x000000035100780c */ /* 0x000fda0003f45270 */
[----:B0-----:R-:W-:Y:S05]  /*1bb0*/  @!P2 BRA `(.L_x_24) ;  /* 0x000000000004a947 */ /* 0x001fea0003800000 */
[----:B------:R-:W-:Y:S01]  /*1bc0*/  BPT.TRAP 0x1 ;  /* 0x000000040000795c */ /* 0x000fe20000300000 */
.L_x_24:
[----:B------:R-:W0:Y:S01]  /*1bd0*/  S2UR UR12, SR_CgaCtaId ;  /* 0x00000000000c79c3 */ /* 0x000e220000008800 */
[----:B------:R-:W-:Y:S01]  /*1be0*/  UMOV UR10, 0x400 ;  /* 0x00000400000a7882 */ /* 0x000fe20000000000 */
[----:B------:R-:W-:Y:S01]  /*1bf0*/  SHF.L.U32 R10, R22, 0x1f, RZ ;  /* 0x0000001f160a7819 */ /* 0x000fe200000006ff */
[----:B0-----:R-:W-:-:S04]  /*1c00*/  ULEA UR10, UR12, UR10, 0x18 ;  /* 0x0000000a0c0a7291 */ /* 0x001fc8000f8ec03f */
[----:B------:R-:W-:-:S09]  /*1c10*/  ULEA UR12, UR18, UR10, 0x3 ;  /* 0x0000000a120c7291 */ /* 0x000fd2000f8e183f */
[----:B------:R0:W1:Y:S01]  /*1c20*/  SYNCS.PHASECHK.TRANS64.TRYWAIT P1, [UR12], R10 ;  /* 0x0000000aff0075a7 */ /* 0x000062000802014c */
[----:B------:R-:W-:Y:S05]  /*1c30*/  @!P2 BRA `(.L_x_25) ;  /* 0x000000000004a947 */ /* 0x000fea0003800000 */
[----:B------:R-:W-:Y:S01]  /*1c40*/  BPT.TRAP 0x1 ;  /* 0x000000040000795c */ /* 0x000fe20000300000 */
.L_x_25:
[----:B-1----:R-:W-:Y:S05]  /*1c50*/  @P1 BRA `(.L_x_26) ;  /* 0x0000000000081947 */ /* 0x002fea0003800000 */
[----:B------:R-:W1:Y:S02]  /*1c60*/  SYNCS.PHASECHK.TRANS64.TRYWAIT P1, [UR12], R10 ;  /* 0x0000000aff0075a7 */ /* 0x000e64000802014c */
[----:B-1----:R-:W-:Y:S05]  /*1c70*/  @!P1 BRA `(.L_x_27) ;  /* 0x0000004c009c9947 */ /* 0x002fea0003800000 */
.L_x_26:
[----:B------:R-:W-:Y:S01]  /*1c80*/  UIADD3 UR12, UR10, 0xc100, URZ ;  /* 0x0000c1000a0c7890 */ /* 0x000fe2000fffe03f */
[----:B------:R-:W-:Y:S01]  /*1c90*/  WARPGROUP.ARRIVE ;  /* 0x00000000000079c5 */ /* 0x000fe20000000000 */
[----:B------:R-:W-:Y:S02]  /*1ca0*/  UISETP.NE.AND UP0, UPT, UR7, URZ, UPT ;  /* 0x0000003f0700728c */ /* 0x000fe4000bf05270 */
[----:B------:R-:W-:Y:S02]  /*1cb0*/  USHF.R.U32.HI UR12, URZ, 0x4, UR12 ;  /* 0x000000043f0c7899 */ /* 0x000fe4000801160c */
[----:B------:R-:W-:Y:S02]  /*1cc0*/  USEL UR8, UR8, URZ, !UP0 ;  /* 0x0000003f08087287 */ /* 0x000fe4000c000000 */
[----:B------:R-:W-:Y:S02]  /*1cd0*/  ULOP3.LUT UR12, UR12, 0x3fff, URZ, 0xc0, !UPT ;  /* 0x00003fff0c0c7892 */ /* 0x000fe4000f8ec03f */
[----:B------:R-:W-:-:S02]  /*1ce0*/  UISETP.NE.U32.AND UP0, UPT, UR8, URZ, UPT ;  /* 0x0000003f0800728c */ /* 0x000fc4000bf05070 */
[----:B------:R-:W-:Y:S02]  /*1cf0*/  ULOP3.LUT UR7, UR11, 0x10000, URZ, 0xfc, !UPT ;  /* 0x000100000b077892 */ /* 0x000fe4000f8efc3f */
[----:B------:R-:W-:Y:S02]  /*1d00*/  ULOP3.LUT UR8, UR12, 0x10000, URZ, 0xfc, !UPT ;  /* 0x000100000c087892 */ /* 0x000fe4000f8efc3f */
[----:B------:R-:W-:Y:S02]  /*1d10*/  ULEA UR7, UR18, UR7, 0xa ;  /* 0x0000000712077291 */ /* 0x000fe4000f8e503f */
[----:B------:R-:W-:Y:S01]  /*1d20*/  ULEA UR8, UR18, UR8, 0x9 ;  /* 0x0000000812087291 */ /* 0x000fe2000f8e483f */
[----:B------:R-:W-:Y:S01]  /*1d30*/  UMOV UR13, 0x40000040 ;  /* 0x40000040000d7882 */ /* 0x000fe20000000000 */
[----:B------:R-:W-:Y:S01]  /*1d40*/  UMOV UR15, 0x40000040 ;  /* 0x40000040000f7882 */ /* 0x000fe20000000000 */
[----:B------:R-:W-:Y:S02]  /*1d50*/  UIADD3 UR6, UR6, 0x4, URZ ;  /* 0x0000000406067890 */ /* 0x000fe4000fffe03f */
[----:B------:R-:W-:-:S02]  /*1d60*/  UMOV UR12, UR7 ;  /* 0x00000007000c7c82 */ /* 0x000fc40008000000 */
[----:B------:R-:W-:Y:S02]  /*1d70*/  UMOV UR14, UR8 ;  /* 0x00000008000e7c82 */ /* 0x000fe40008000000 */
[----:B------:R-:W-:Y:S01]  /*1d80*/  QGMMA.64x64x32.F32.E5M2.E5M2 R24, gdesc[UR12], R24, UP0 ;  /* 0x00e000000c1879f3 */ /* 0x000fe2000bf03818 */
[----:B------:R-:W-:Y:S02]  /*1d90*/  UIADD3 UR12, UR7, 0x2, URZ ;  /* 0x00000002070c7890 */ /* 0x000fe4000fffe03f */
[----:B------:R-:W-:Y:S01]  /*1da0*/  UIADD3 UR14, UR8, 0x2, URZ ;  /* 0x00000002080e7890 */ /* 0x000fe2000fffe03f */
[----:B------:R-:W-:Y:S01]  /*1db0*/  UMOV UR13, 0x40000040 ;  /* 0x40000040000d7882 */ /* 0x000fe20000000000 */
[----:B------:R-:W-:Y:S01]  /*1dc0*/  UMOV UR15, 0x40000040 ;  /* 0x40000040000f7882 */ /* 0x000fe20000000000 */
[----:B------:R-:W-:-:S06]  /*1dd0*/  UISETP.NE.AND UP0, UPT, UR6, UR19, UPT ;  /* 0x000000130600728c */ /* 0x000fcc000bf05270 */
        /* <DEDUP_REMOVED lines=8> */
[----:B------:R-:W-:Y:S01]  /*1e60*/  UMOV UR13, 0x40000040 ;  /* 0x40000040000d7882 */ /* 0x000fe20000000000 */
[----:B------:R-:W-:Y:S01]  /*1e70*/  UMOV UR15, 0x40000040 ;  /* 0x40000040000f7882 */ /* 0x000fe20000000000 */
[----:B------:R-:W-:-:S06]  /*1e80*/  USEL UR7, URZ, 0x1, UP0 ;  /* 0x000000013f077887 */ /* 0x000fcc0008000000 */
[----:B------:R-:W-:Y:S01]  /*1e90*/  ISETP.NE.AND P1, PT, RZ, UR7, PT ;  /* 0x00000007ff007c0c */ /* 0x000fe2000bf25270 */
[----:B------:R-:W-:Y:S03]  /*1ea0*/  QGMMA.64x64x32.F32.E5M2.E5M2 R24, gdesc[UR12], R24, gsb0 ;  /* 0x00e000000c1879f3 */ /* 0x000fe60008003818 */
[----:B------:R-:W-:-:S09]  /*1eb0*/  WARPGROUP.DEPBAR.LE gsb0, 0x1 ;  /* 0x00008000000079c5 */ /* 0x000fd20000010100 */
[----:B------:R-:W-:Y:S05]  /*1ec0*/  @!P1 BRA `(.L_x_28) ;  /* 0x0000000000889947 */ /* 0x000fea0003800000 */
[----:B------:R-:W-:Y:S02]  /*1ed0*/  WARPGROUP.DEPBAR.LE gsb0, 0x0 ;  /* 0x00008000000079c5 */ /* 0x000fe40000010000 */
[----:B------:R-:W-:-:S01]  /*1ee0*/  FADD R79, R24, R79 ;  /* 0x0000004f184f7221 */ /* 0x000fc20000000000 */
[----:B------:R-:W-:Y:S01]  /*1ef0*/  FADD R80, R25, R80 ;  /* 0x0000005019507221 */ /* 0x000fe20000000000 */
        /* <DEDUP_REMOVED lines=30> */
[----:B------:R-:W-:-:S06]  /*20e0*/  UMOV UR6, URZ ;  /* 0x0000003f00067c82 */ /* 0x000fcc0008000000 */
.L_x_28:
[----:B------:R-:W-:Y:S05]  /*20f0*/  @!P2 BRA `(.L_x_29) ;  /* 0x000000000004a947 */ /* 0x000fea0003800000 */
[----:B------:R-:W-:Y:S01]  /*2100*/  BPT.TRAP 0x1 ;  /* 0x000000040000795c */ /* 0x000fe20000300000 */
.L_x_29:
[----:B01----:R-:W-:Y:S02]  /*2110*/  @P0 LEA R10, R9, UR10, 0x3 ;  /* 0x0000000a090a0c11 */ /* 0x003fe4000f8e18ff */
[----:B------:R-:W-:-:S03]  /*2120*/  ISETP.GT.U32.AND P1, PT, R2, 0x1, PT ;  /* 0x000000010200780c */ /* 0x000fc60003f24070 */
[----:B------:R-:W-:-:S05]  /*2130*/  @P0 VIADD R13, R10, 0x18 ;  /* 0x000000180a0d0836 */ /* 0x000fca0000000000 */
[----:B------:R-:W-:-:S04]  /*2140*/  @P0 PRMT R13, R6, 0x654, R13 ;  /* 0x00000654060d0816 */ /* 0x000fc8000000000d */
[----:B------:R0:W-:Y:S01]  /*2150*/  @P0 SYNCS.ARRIVE.TRANS64.RED.A1T0 RZ, [R13+URZ], RZ ;  /* 0x000000ff0dff09a7 */ /* 0x0001e2000810043f */
[----:B------:R-:W-:Y:S05]  /*2160*/  @P1 BRA `(.L_x_30) ;  /* 0x0000000000041947 */ /* 0x000fea0003800000 */
[----:B------:R-:W-:Y:S01]  /*2170*/  BPT.TRAP 0x1 ;  /* 0x000000040000795c */ /* 0x000fe20000300000 */
.L_x_30:
[----:B------:R-:W-:Y:S01]  /*2180*/  UIADD3 UR18, UR18, 0x1, URZ ;  /* 0x0000000112127890 */ /* 0x000fe2000fffe03f */
[C---:B------:R-:W-:Y:S01]  /*2190*/  ISETP.GT.AND P2, PT, R8.reuse, 0x1, PT ;  /* 0x000000010800780c */ /* 0x040fe20003f44270 */
[----:B------:R-:W-:Y:S02]  /*21a0*/  VIADD R9, R9, 0x1 ;  /* 0x0000000109097836 */ /* 0x000fe40000000000 */
[----:B------:R-:W-:Y:S01]  /*21b0*/  UISETP.NE.AND UP0, UPT, UR18, 0x3, UPT ;  /* 0x000000031200788c */ /* 0x000fe2000bf05270 */
[----:B------:R-:W-:Y:S02]  /*21c0*/  VIADD R8, R8, 0xffffffff ;  /* 0xffffffff08087836 */ /* 0x000fe40000000000 */
[C---:B------:R-:W-:Y:S01]  /*21d0*/  ISETP.NE.AND P1, PT, R9.reuse, 0x3, PT ;  /* 0x000000030900780c */ /* 0x040fe20003f25270 */
[----:B------:R-:W-:Y:S02]  /*21e0*/  USEL UR8, URZ, 0x1, UP0 ;  /* 0x000000013f087887 */ /* 0x000fe40008000000 */
[----:B------:R-:W-:Y:S01]  /*21f0*/  USEL UR18, UR18, URZ, UP0 ;  /* 0x0000003f12127287 */ /* 0x000fe20008000000 */
[----:B------:R-:W-:-:S03]  /*2200*/  SEL R9, R9, RZ, P1 ;  /* 0x000000ff09097207 */ /* 0x000fc60000800000 */
[----:B------:R-:W-:Y:S01]  /*2210*/  LOP3.LUT R22, R22, UR8, RZ, 0x3c, !PT ;  /* 0x0000000816167c12 */ /* 0x000fe2000f8e3cff */
[----:B------:R-:W-:Y:S01]  /*2220*/  UMOV UR8, 0x1 ;  /* 0x0000000100087882 */ /* 0x000fe20000000000 */
[----:B------:R-:W-:Y:S06]  /*2230*/  @P2 BRA `(.L_x_31) ;  /* 0xfffffff800582947 */ /* 0x000fec000383ffff */
.L_x_23:
[----:B------:R-:W-:Y:S01]  /*2240*/  UISETP.NE.AND UP0, UPT, UR6, URZ, UPT ;  /* 0x0000003f0600728c */ /* 0x000fe2000bf05270 */
[----:B01----:R-:W0:Y:S03]  /*2250*/  LDC R8, c[0x0][0x28c] ;  /* 0x0000a300ff087b82 */ /* 0x003e260000000800 */
[----:B------:R-:W-:-:S06]  /*2260*/  USEL UR6, URZ, 0x1, !UP0 ;  /* 0x000000013f067887 */ /* 0x000fcc000c000000 */
[----:B------:R-:W-:Y:S02]  /*2270*/  ISETP.NE.AND P1, PT, RZ, UR6, PT ;  /* 0x00000006ff007c0c */ /* 0x000fe4000bf25270 */
[----:B0-----:R-:W-:-:S11]  /*2280*/  ISETP.GE.AND P2, PT, R8, 0x1, PT ;  /* 0x000000010800780c */ /* 0x001fd60003f46270 */
[----:B------:R-:W-:Y:S05]  /*2290*/  @!P1 BRA `(.L_x_32) ;  /* 0x0000000000849947 */ /* 0x000fea0003800000 */
[----:B------:R-:W-:Y:S02]  /*22a0*/  WARPGROUP.DEPBAR.LE gsb0, 0x0 ;  /* 0x00008000000079c5 */ /* 0x000fe40000010000 */
[----:B------:R-:W-:Y:S01]  /*22b0*/  FADD R79, R24, R79 ;  /* 0x0000004f184f7221 */ /* 0x000fe20000000000 */
        /* <DEDUP_REMOVED lines=30> */
[----:B------:R-:W-:-:S07]  /*24a0*/  FADD R14, R14, R55 ;  /* 0x000000370e0e7221 */ /* 0x000fce0000000000 */
.L_x_32:
[----:B------:R-:W-:Y:S02]  /*24b0*/  WARPGROUP.DEPBAR.LE gsb0, 0x0 ;  /* 0x00008000000079c5 */ /* 0x000fe40000010000 */
[----:B------:R-:W-:Y:S05]  /*24c0*/  @!P2 BRA `(.L_x_33) ;  /* 0x000000000050a947 */ /* 0x000fea0003800000 */
[----:B------:R-:W-:-:S13]  /*24d0*/  ISETP.NE.AND P1, PT, R81, 0x3, PT ;  /* 0x000000035100780c */ /* 0x000fda0003f25270 */
[----:B------:R-:W-:Y:S05]  /*24e0*/  @!P1 BRA `(.L_x_34) ;  /* 0x0000000000049947 */ /* 0x000fea0003800000 */
[----:B------:R-:W-:Y:S01]  /*24f0*/  BPT.TRAP 0x1 ;  /* 0x000000040000795c */ /* 0x000fe20000300000 */
.L_x_34:
[----:B------:R-:W-:Y:S01]  /*2500*/  BSSY B0, `(.L_x_35) ;  /* 0x000000e000007945 */ /* 0x000fe20003800000 */
[----:B------:R-:W-:-:S03]  /*2510*/  ISETP.GT.U32.AND P1, PT, R2, 0x1, PT ;  /* 0x000000010200780c */ /* 0x000fc60003f24070 */
[----:B------:R-:W-:Y:S10]  /*2520*/  @!P0 BRA `(.L_x_36) ;  /* 0x00000000002c8947 */ /* 0x000ff40003800000 */
[----:B------:R-:W-:-:S04]  /*2530*/  UISETP.LT.AND UP0, UPT, UR9, 0x1, UPT ;  /* 0x000000010900788c */ /* 0x000fc8000bf01270 */
[----:B------:R-:W-:-:S04]  /*2540*/  USEL UR8, UR9, 0x1, UP0 ;  /* 0x0000000109087887 */ /* 0x000fc80008000000 */
[----:B------:R-:W-:-:S04]  /*2550*/  UIADD3 UR8, UR5, UR9, -UR8 ;  /* 0x0000000905087290 */ /* 0x000fc8000fffe808 */
[----:B------:R-:W-:-:S04]  /*2560*/  UIMAD.WIDE.U32 UR6, UR8, -0x55555555, URZ ;  /* 0xaaaaaaab080678a5 */ /* 0x000fc8000f8e003f */
[----:B------:R-:W-:-:S04]  /*2570*/  USHF.R.U32.HI UR6, URZ, 0x1, UR7 ;  /* 0x000000013f067899 */ /* 0x000fc80008011607 */
[----:B------:R-:W-:-:S04]  /*2580*/  UIMAD UR8, UR6, -0x3, UR8 ;  /* 0xfffffffd060878a4 */ /* 0x000fc8000f8e0208 */
[----:B------:R-:W-:-:S04]  /*2590*/  ULEA UR8, UR8, UR10, 0x3 ;  /* 0x0000000a08087291 */ /* 0x000fc8000f8e183f */
[----:B------:R-:W-:-:S06]  /*25a0*/  UIADD3 UR8, UR8, 0x18, URZ ;  /* 0x0000001808087890 */ /* 0x000fcc000fffe03f */
[----:B------:R-:W-:-:S05]  /*25b0*/  IMAD.U32 R9, RZ, RZ, UR8 ;  /* 0x00000008ff097e24 */ /* 0x000fca000f8e00ff */
[----:B------:R-:W-:-:S04]  /*25c0*/  PRMT R8, R6, 0x654, R9 ;  /* 0x0000065406087816 */ /* 0x000fc80000000009 */
[----:B------:R0:W-:Y:S03]  /*25d0*/  SYNCS.ARRIVE.TRANS64.RED.A1T0 RZ, [R8+URZ], RZ ;  /* 0x000000ff08ff79a7 */ /* 0x0001e6000810043f */
.L_x_36:
[----:B------:R-:W-:Y:S05]  /*25e0*/  BSYNC B0 ;  /* 0x0000000000007941 */ /* 0x000fea0003800000 */
.L_x_35:
[----:B------:R-:W-:Y:S05]  /*25f0*/  @P1 BRA `(.L_x_33) ;  /* 0x0000000000041947 */ /* 0x000fea0003800000 */
[----:B------:R-:W-:Y:S01]  /*2600*/  BPT.TRAP 0x1 ;  /* 0x000000040000795c */ /* 0x000fe20000300000 */
.L_x_33:
[----:B------:R-:W1:Y:S01]  /*2610*/  LDC R22, c[0x0][0x288] ;  /* 0x0000a200ff167b82 */ /* 0x000e620000000800 */
[--C-:B0-----:R-:W-:Y:S01]  /*2620*/  SHF.R.U32.HI R8, RZ, 0x2, R0.reuse ;  /* 0x00000002ff087819 */ /* 0x101fe20000011600 */
[----:B------:R-:W-:Y:S01]  /*2630*/  IMAD.SHL.U32 R27, R12, 0x40, RZ ;  /* 0x000000400c1b7824 */ /* 0x000fe200078e00ff */
[----:B------:R-:W-:Y:S01]  /*2640*/  SHF.R.U32.HI R13, RZ, 0x7, R0 ;  /* 0x00000007ff0d7819 */ /* 0x000fe20000011600 */
[----:B------:R-:W-:Y:S01]  /*2650*/  UIADD3 UR5, UR9, UR5, URZ ;  /* 0x0000000509057290 */ /* 0x000fe2000fffe03f */
[----:B------:R-:W-:Y:S01]  /*2660*/  LOP3.LUT R9, R8, 0x7, RZ, 0xc0, !PT ;  /* 0x0000000708097812 */ /* 0x000fe200078ec0ff */
[C---:B------:R-:W-:Y:S01]  /*2670*/  IMAD.SHL.U32 R12, R0.reuse, 0x2, RZ ;  /* 0x00000002000c7824 */ /* 0x040fe200078e00ff */
[----:B------:R-:W-:Y:S01]  /*2680*/  LOP3.LUT R8, R13, 0x1, RZ, 0xc0, !PT ;  /* 0x000000010d087812 */ /* 0x000fe200078ec0ff */
[----:B------:R-:W-:Y:S01]  /*2690*/  UISETP.GT.U32.AND UP0, UPT, UR5, 0x2, UPT ;  /* 0x000000020500788c */ /* 0x000fe2000bf04070 */
[C---:B------:R-:W-:Y:S01]  /*26a0*/  LOP3.LUT R13, R0.reuse, 0x3, RZ, 0xc0, !PT ;  /* 0x00000003000d7812 */ /* 0x040fe200078ec0ff */
[----:B------:R-:W-:Y:S01]  /*26b0*/  ULDC UR12, c[0x0][0x284] ;  /* 0x0000a100000c7ab9 */ /* 0x000fe20000000800 */
[----:B------:R-:W-:Y:S01]  /*26c0*/  LOP3.LUT R10, R0, 0x60, RZ, 0xc0, !PT ;  /* 0x00000060000a7812 */ /* 0x000fe200078ec0ff */
[----:B------:R-:W-:Y:S01]  /*26d0*/  UISETP.LT.U32.AND UP0, UPT, UR9, 0x3, UP0 ;  /* 0x000000030900788c */ /* 0x000fe20008701070 */
[----:B------:R-:W-:Y:S01]  /*26e0*/  SHF.R.S32.HI R30, RZ, 0x1f, R71 ;  /* 0x0000001fff1e7819 */ /* 0x000fe20000011447 */
[----:B------:R-:W-:Y:S01]  /*26f0*/  UISETP.GE.U32.AND UP1, UPT, UR9, 0x3, UPT ;  /* 0x000000030900788c */ /* 0x000fe2000bf26070 */
[----:B------:R-:W-:Y:S01]  /*2700*/  SHF.R.U32.HI R10, RZ, 0x1, R10 ;  /* 0x00000001ff0a7819 */ /* 0x000fe2000001160a */
[----:B------:R-:W-:Y:S01]  /*2710*/  ULDC.64 UR10, c[0x0][0x5d0] ;  /* 0x00017400000a7ab9 */ /* 0x000fe20000000a00 */
[----:B------:R-:W-:Y:S01]  /*2720*/  LOP3.LUT R12, R27, 0x6, R12, 0xf8, !PT ;  /* 0x000000061b0c7812 */ /* 0x000fe200078ef80c */
[----:B------:R-:W-:Y:S01]  /*2730*/  UIMAD.WIDE.U32 UR6, UR5, -0x55555555, URZ ;  /* 0xaaaaaaab050678a5 */ /* 0x000fe2000f8e003f */
[--C-:B------:R-:W-:Y:S01]  /*2740*/  IADD3 R25, RZ, -R10, -R9.reuse ;  /* 0x8000000aff197210 */ /* 0x100fe20007ffe809 */
[----:B------:R-:W-:Y:S01]  /*2750*/  USEL UR8, URZ, 0x1, !UP0 ;  /* 0x000000013f087887 */ /* 0x000fe2000c000000 */
[----:B------:R-:W-:Y:S01]  /*2760*/  IMAD.SHL.U32 R24, R8, 0x40, RZ ;  /* 0x0000004008187824 */ /* 0x000fe200078e00ff */
[----:B------:R-:W-:Y:S01]  /*2770*/  USHF.R.U32.HI UR6, URZ, 0x1, UR7 ;  /* 0x000000013f067899 */ /* 0x000fe20008011607 */
[----:B------:R-:W-:Y:S01]  /*2780*/  IMAD.WIDE R28, R11, 0x80, RZ ;  /* 0x000000800b1c7825 */ /* 0x000fe200078e02ff */
[----:B-1----:R-:W-:Y:S01]  /*2790*/  ISETP.GE.AND P1, PT, R27, R22, PT ;  /* 0x000000161b00720c */ /* 0x002fe20003f26270 */
[----:B------:R-:W-:Y:S01]  /*27a0*/  ULOP3.LUT UR4, UR4, UR8, URZ, 0x3c, !UPT ;  /* 0x0000000804047292 */ /* 0x000fe2000f8e3c3f */
[----:B------:R-:W-:Y:S01]  /*27b0*/  LOP3.LUT R23, R24, 0x40, R9, 0xe2, !PT ;  /* 0x0000004018177812 */ /* 0x000fe200078ee209 */
[----:B------:R-:W-:Y:S01]  /*27c0*/  IMAD R26, R13, -0x2, R22 ;  /* 0xfffffffe0d1a7824 */ /* 0x000fe200078e0216 */
[----:B------:R-:W-:Y:S01]  /*27d0*/  SHF.R.S32.HI R13, RZ, 0x1f, R12 ;  /* 0x0000001fff0d7819 */ /* 0x000fe2000001140c */
[----:B------:R-:W-:Y:S01]  /*27e0*/  IMAD.SHL.U32 R22, R11, 0x80, RZ ;  /* 0x000000800b167824 */ /* 0x000fe200078e00ff */
[----:B------:R-:W-:Y:S01]  /*27f0*/  UIMAD UR5, UR6, -0x3, UR5 ;  /* 0xfffffffd060578a4 */ /* 0x000fe2000f8e0205 */
[----:B------:R-:W-:Y:S01]  /*2800*/  IMAD R25, R8, -0x40, R25 ;  /* 0xffffffc008197824 */ /* 0x000fe200078e0219 */
[----:B------:R-:W-:Y:S01]  /*2810*/  @UP1 ULOP3.LUT UR4, UR4, 0x1, UR6, 0x78, !UPT ;  /* 0x0000000104041892 */ /* 0x000fe2000f8e7806 */
[----:B------:R-:W-:Y:S01]  /*2820*/  IMAD R8, R30, UR10, RZ ;  /* 0x0000000a1e087c24 */ /* 0x000fe2000f8e02ff */
[----:B------:R-:W-:Y:S01]  /*2830*/  ISETP.GE.OR P1, PT, R22, UR12, P1 ;  /* 0x0000000c16007c0c */ /* 0x000fe20008f26670 */
[----:B------:R-:W-:Y:S01]  /*2840*/  IMAD.IADD R26, R26, 0x1, -R27 ;  /* 0x000000011a1a7824 */ /* 0x000fe200078e0a1b */
[----:B------:R-:W-:Y:S01]  /*2850*/  IADD3 R25, -R22, UR12, R25 ;  /* 0x0000000c16197c10 */ /* 0x000fe2000fffe119 */
[C---:B------:R-:W-:Y:S01]  /*2860*/  IMAD R11, R71.reuse, UR11, R8 ;  /* 0x0000000b470b7c24 */ /* 0x040fe2000f8e0208 */
[----:B------:R-:W-:Y:S01]  /*2870*/  LOP3.LUT R31, R28, R23, R10, 0xfe, !PT ;  /* 0x000000171c1f7212 */ /* 0x000fe200078efe0a */
[----:B------:R-:W-:-:S04]  /*2880*/  IMAD.WIDE.U32 R8, R71, UR10, R12 ;  /* 0x0000000a47087c25 */ /* 0x000fc8000f8e000c */
[----:B------:R-:W-:Y:S02]  /*2890*/  IMAD.IADD R9, R9, 0x1, R11 ;  /* 0x0000000109097824 */ /* 0x000fe400078e020b */
[----:B------:R-:W-:Y:S02]  /*28a0*/  IMAD.MOV.U32 R24, RZ, RZ, -0x1 ;  /* 0xffffffffff187424 */ /* 0x000fe400078e00ff */
[----:B------:R-:W-:Y:S05]  /*28b0*/  @P1 BRA `(.L_x_37) ;  /* 0x0000002400941947 */ /* 0x000fea0003800000 */
[----:B------:R-:W0:Y:S01]  /*28c0*/  LDC.64 R22, c[0x0][0x5c8] ;  /* 0x00017200ff167b82 */ /* 0x000e220000000a00 */
[----:B------:R-:W-:Y:S01]  /*28d0*/  ULDC.64 UR6, c[0x0][0x5c0] ;  /* 0x0001700000067ab9 */ /* 0x000fe20000000a00 */
[----:B------:R-:W-:Y:S01]  /*28e0*/  BSSY B0, `(.L_x_37) ;  /* 0x0000262000007945 */ /* 0x000fe20003800000 */
[-C--:B0-----:R-:W-:Y:S02]  /*28f0*/  IMAD R10, R29, R22.reuse, RZ ;  /* 0x000000161d0a7224 */ /* 0x081fe400078e02ff */
[----:B------:R-:W-:-:S04]  /*2900*/  IMAD.WIDE.U32 R8, R31, R22, R8 ;  /* 0x000000161f087225 */ /* 0x000fc800078e0008 */
[----:B------:R-:W-:Y:S01]  /*2910*/  IMAD R11, R31, R23, R10 ;  /* 0x000000171f0b7224 */ /* 0x000fe200078e020a */
[----:B------:R-:W-:Y:S02]  /*2920*/  LEA R10, P1, R22, R8, 0x3 ;  /* 0x00000008160a7211 */ /* 0x000fe400078218ff */
[----:B------:R-:W-:Y:S01]  /*2930*/  IADD3 R8, P2, R8, UR6, RZ ;  /* 0x0000000608087c10 */ /* 0x000fe2000ff5e0ff */
[----:B------:R-:W-:Y:S01]  /*2940*/  IMAD.IADD R9, R9, 0x1, R11 ;  /* 0x0000000109097824 */ /* 0x000fe200078e020b */
[----:B------:R-:W-:-:S04]  /*2950*/  IADD3 R10, P3, R10, UR6, RZ ;  /* 0x000000060a0a7c10 */ /* 0x000fc8000ff7e0ff */
[----:B------:R-:W-:Y:S02]  /*2960*/  LEA.HI.X R11, R22, R9, R23, 0x3, P1 ;  /* 0x00000009160b7211 */ /* 0x000fe400008f1c17 */
[----:B---3-5:R-:W-:Y:S02]  /*2970*/  FSETP.NEU.AND P1, PT, R7, RZ, PT ;  /* 0x000000ff0700720b */ /* 0x028fe40003f2d000 */
[----:B------:R-:W-:Y:S02]  /*2980*/  IADD3.X R9, R9, UR7, RZ, P2, !PT ;  /* 0x0000000709097c10 */ /* 0x000fe400097fe4ff */
[----:B------:R-:W-:-:S09]  /*2990*/  IADD3.X R11, R11, UR7, RZ, P3, !PT ;  /* 0x000000070b0b7c10 */ /* 0x000fd20009ffe4ff */
[----:B------:R-:W-:Y:S05]  /*29a0*/  @!P1 BRA `(.L_x_38) ;  /* 0x0000001c00149947 */ /* 0x000fea0003800000 */
[----:B------:R-:W-:Y:S01]  /*29b0*/  ULDC.64 UR6, c[0x0][0x5b8] ;  /* 0x00016e0000067ab9 */ /* 0x000fe20000000a00 */
[----:B------:R-:W-:Y:S01]  /*29c0*/  ISETP.GE.AND P2, PT, R26, 0x1, PT ;  /* 0x000000011a00780c */ /* 0x000fe20003f46270 */
[----:B------:R-:W-:Y:S01]  /*29d0*/  IMAD R30, R30, UR6, RZ ;  /* 0x000000061e1e7c24 */ /* 0x000fe2000f8e02ff */
[----:B------:R-:W-:Y:S01]  /*29e0*/  ULDC.64 UR10, c[0x0][0x5a8] ;  /* 0x00016a00000a7ab9 */ /* 0x000fe20000000a00 */
[----:B------:R-:W-:Y:S01]  /*29f0*/  IMAD.WIDE.U32 R22, R71, UR6, R12 ;  /* 0x0000000647167c25 */ /* 0x000fe2000f8e000c */
[----:B------:R-:W-:Y:S01]  /*2a00*/  ISETP.LT.OR P5, PT, R25, 0x1, !P2 ;  /* 0x000000011900780c */ /* 0x000fe200057a1670 */
[----:B------:R-:W-:Y:S02]  /*2a10*/  BSSY B1, `(.L_x_39) ;  /* 0x000000c000017945 */ /* 0x000fe40003800000 */
[----:B------:R-:W-:Y:S01]  /*2a20*/  IMAD R71, R71, UR7, R30 ;  /* 0x0000000747477c24 */ /* 0x000fe2000f8e021e */
[----:B------:R-:W-:Y:S02]  /*2a30*/  ULDC.64 UR6, c[0x0][0x5b0] ;  /* 0x00016c0000067ab9 */ /* 0x000fe40000000a00 */
[----:B------:R-:W-:-:S02]  /*2a40*/  IMAD R27, R29, UR6, RZ ;  /* 0x000000061d1b7c24 */ /* 0x000fc4000f8e02ff */
[----:B------:R-:W-:Y:S02]  /*2a50*/  IMAD.IADD R23, R23, 0x1, R71 ;  /* 0x0000000117177824 */ /* 0x000fe400078e0247 */
[C---:B------:R-:W-:Y:S02]  /*2a60*/  IMAD R27, R31.reuse, UR7, R27 ;  /* 0x000000071f1b7c24 */ /* 0x040fe4000f8e021b */
[----:B------:R-:W-:-:S03]  /*2a70*/  IMAD.WIDE.U32 R12, R31, UR6, R22 ;  /* 0x000000061f0c7c25 */ /* 0x000fc6000f8e0016 */
[----:B------:R-:W-:-:S04]  /*2a80*/  IADD3 R12, P1, R12, UR10, RZ ;  /* 0x0000000a0c0c7c10 */ /* 0x000fc8000ff3e0ff */
[--C-:B------:R-:W-:Y:S02]  /*2a90*/  IADD3.X R13, R13, UR11, R27.reuse, P1, !PT ;  /* 0x0000000b0d0d7c10 */ /* 0x100fe40008ffe41b */
[----:B------:R-:W-:Y:S01]  /*2aa0*/  PRMT R27, RZ, 0x7610, R27 ;  /* 0x00007610ff1b7816 */ /* 0x000fe2000000001b */
[----:B------:R-:W-:Y:S06]  /*2ab0*/  @P5 BRA `(.L_x_40) ;  /* 0x0000000000045947 */ /* 0x000fec0003800000 */
[----:B------:R0:W5:Y:S02]  /*2ac0*/  LDG.E.U8 R27, desc[UR16][R12.64] ;  /* 0x000000100c1b7981 */ /* 0x000164000c1e1100 */
.L_x_40:
[----:B------:R-:W-:Y:S05]  /*2ad0*/  BSYNC B1 ;  /* 0x0000000000017941 */ /* 0x000fea0003800000 */
.L_x_39:
[----:B-----5:R-:W-:Y:S01]  /*2ae0*/  LOP3.LUT R27, R27, 0xff, RZ, 0xc0, !PT ;  /* 0x000000ff1b1b7812 */ /* 0x020fe200078ec0ff */
[----:B------:R-:W-:Y:S01]  /*2af0*/  BSSY B1, `(.L_x_41) ;  /* 0x000000c000017945 */ /* 0x000fe20003800000 */
[----:B------:R-:W-:Y:S02]  /*2b00*/  ISETP.GE.AND P1, PT, R26, 0x2, PT ;  /* 0x000000021a00780c */ /* 0x000fe40003f26270 */
[----:B------:R-:W-:Y:S02]  /*2b10*/  F2FP.F16.E5M2.UNPACK_B R27, R27 ;  /* 0x0000001bff1b723e */ /* 0x000fe400020004ff */
[----:B------:R-:W-:-:S03]  /*2b20*/  ISETP.LT.OR P3, PT, R25, 0x1, !P1 ;  /* 0x000000011900780c */ /* 0x000fc60004f61670 */
[----:B------:R-:W-:Y:S01]  /*2b30*/  HADD2.F32 R30, -RZ, R27.H0_H0 ;  /* 0x2000001bff1e7230 */ /* 0x000fe20000004100 */
[----:B------:R-:W-:-:S04]  /*2b40*/  PRMT R27, RZ, 0x7610, R27 ;  /* 0x00007610ff1b7816 */ /* 0x000fc8000000001b */
[----:B------:R-:W-:-:S04]  /*2b50*/  FMUL R30, R30, R7 ;  /* 0x000000071e1e7220 */ /* 0x000fc80000400000 */
[----:B--2---:R-:W-:-:S05]  /*2b60*/  FFMA R30, R79, R3, R30 ;  /* 0x000000034f1e7223 */ /* 0x004fca000000001e */
[----:B------:R-:W-:-:S05]  /*2b70*/  F2FP.SATFINITE.E5M2.F32.PACK_AB_MERGE_C R33, RZ, R30, RZ ;  /* 0x0000001eff21723e */ /* 0x000fca00048060ff */
[----:B------:R1:W-:Y:S01]  /*2b80*/  @!P5 STG.E.U8 desc[UR16][R8.64], R33 ;  /* 0x000000210800d986 */ /* 0x0003e2000c101110 */
[----:B------:R-:W-:Y:S05]  /*2b90*/  @P3 BRA `(.L_x_42) ;  /* 0x0000000000043947 */ /* 0x000fea0003800000 */
[----:B------:R2:W5:Y:S02]  /*2ba0*/  LDG.E.U8 R27, desc[UR16][R12.64+0x1] ;  /* 0x000001100c1b7981 */ /* 0x000564000c1e1100 */
.L_x_42:
[----:B------:R-:W-:Y:S05]  /*2bb0*/  BSYNC B1 ;  /* 0x0000000000017941 */ /* 0x000fea0003800000 */
.L_x_41:
[----:B-----5:R-:W-:Y:S01]  /*2bc0*/  LOP3.LUT R27, R27, 0xff, RZ, 0xc0, !PT ;  /* 0x000000ff1b1b7812 */ /* 0x020fe200078ec0ff */
[----:B------:R-:W-:Y:S01]  /*2bd0*/  BSSY B1, `(.L_x_43) ;  /* 0x0000012000017945 */ /* 0x000fe20003800000 */
[----:B------:R-:W-:Y:S02]  /*2be0*/  IADD3 R31, P5, R31, 0x8, RZ ;  /* 0x000000081f1f7810 */ /* 0x000fe40007fbe0ff */
[----:B------:R-:W-:Y:S02]  /*2bf0*/  F2FP.F16.E5M2.UNPACK_B R27, R27 ;  /* 0x0000001bff1b723e */ /* 0x000fe400020004ff */
[----:B------:R-:W-:Y:S01]  /*2c00*/  ISETP.LT.OR P2, PT, R25, 0x9, !P2 ;  /* 0x000000091900780c */ /* 0x000fe20005741670 */
[----:B------:R-:W-:Y:S02]  /*2c10*/  IMAD.X R29, RZ, RZ, R29, P5 ;  /* 0x000000ffff1d7224 */ /* 0x000fe400028e061d */
[----:B------:R-:W-:Y:S02]  /*2c20*/  HADD2.F32 R28, -RZ, R27.H0_H0 ;  /* 0x2000001bff1c7230 */ /* 0x000fe40000004100 */
[----:B------:R-:W-:-:S04]  /*2c30*/  IMAD.WIDE.U32 R22, R31, UR6, R22 ;  /* 0x000000061f167c25 */ /* 0x000fc8000f8e0016 */
[----:B------:R-:W-:Y:S01]  /*2c40*/  FMUL R27, R28, R7 ;  /* 0x000000071c1b7220 */ /* 0x000fe20000400000 */
[----:B------:R-:W-:Y:S01]  /*2c50*/  IMAD R28, R29, UR6, RZ ;  /* 0x000000061d1c7c24 */ /* 0x000fe2000f8e02ff */
[----:B------:R-:W-:Y:S02]  /*2c60*/  IADD3 R22, P5, R22, UR10, RZ ;  /* 0x0000000a16167c10 */ /* 0x000fe4000ffbe0ff */
[----:B------:R-:W-:Y:S01]  /*2c70*/  FFMA R27, R80, R3, R27 ;  /* 0x00000003501b7223 */ /* 0x000fe2000000001b */
[----:B------:R-:W-:-:S04]  /*2c80*/  IMAD R31, R31, UR7, R28 ;  /* 0x000000071f1f7c24 */ /* 0x000fc8000f8e021c */
[----:B------:R-:W-:Y:S02]  /*2c90*/  F2FP.SATFINITE.E5M2.F32.PACK_AB_MERGE_C R29, RZ, R27, RZ ;  /* 0x0000001bff1d723e */ /* 0x000fe400048060ff */
[----:B------:R-:W-:Y:S02]  /*2ca0*/  IADD3.X R23, R23, UR11, R31, P5, !PT ;  /* 0x0000000b17177c10 */ /* 0x000fe4000affe41f */
[----:B------:R-:W-:Y:S01]  /*2cb0*/  PRMT R27, RZ, 0x7610, R27 ;  /* 0x00007610ff1b7816 */ /* 0x000fe2000000001b */
[----:B------:R3:W-:Y:S01]  /*2cc0*/  @!P3 STG.E.U8 desc[UR16][R8.64+0x1], R29 ;  /* 0x0000011d0800b986 */ /* 0x0007e2000c101110 */
[----:B------:R-:W-:Y:S05]  /*2cd0*/  @P2 BRA `(.L_x_44) ;  /* 0x0000000000042947 */ /* 0x000fea0003800000 */
[----:B------:R4:W5:Y:S02]  /*2ce0*/  LDG.E.U8 R27, desc[UR16][R22.64] ;  /* 0x00000010161b7981 */ /* 0x000964000c1e1100 */
.L_x_44:
[----:B------:R-:W-:Y:S05]  /*2cf0*/  BSYNC B1 ;  /* 0x0000000000017941 */ /* 0x000fea0003800000 */
.L_x_43:
[----:B-----5:R-:W-:Y:S01]  /*2d00*/  LOP3.LUT R27, R27, 0xff, RZ, 0xc0, !PT ;  /* 0x000000ff1b1b7812 */ /* 0x020fe200078ec0ff */
[----:B------:R-:W-:Y:S01]  /*2d10*/  BSSY B1, `(.L_x_45) ;  /* 0x000000b000017945 */ /* 0x000fe20003800000 */
[----:B------:R-:W-:Y:S02]  /*2d20*/  ISETP.LT.OR P1, PT, R25, 0x9, !P1 ;  /* 0x000000091900780c */ /* 0x000fe40004f21670 */
[----:B------:R-:W-:-:S05]  /*2d30*/  F2FP.F16.E5M2.UNPACK_B R27, R27 ;  /* 0x0000001bff1b723e */ /* 0x000fca00020004ff */
[----:B------:R-:W-:Y:S01]  /*2d40*/  HADD2.F32 R28, -RZ, R27.H0_H0 ;  /* 0x2000001bff1c7230 */ /* 0x000fe20000004100 */
[----:B------:R-:W-:-:S04]  /*2d50*/  PRMT R27, RZ, 0x7610, R27 ;  /* 0x00007610ff1b7816 */ /* 0x000fc8000000001b */
[----:B------:R-:W-:-:S04]  /*2d60*/  FMUL R28, R28, R7 ;  /* 0x000000071c1c7220 */ /* 0x000fc80000400000 */
[----:B------:R-:W-:-:S05]  /*2d70*/  FFMA R28, R77, R3, R28 ;  /* 0x000000034d1c7223 */ /* 0x000fca000000001c */
[----:B---3--:R-:W-:-:S05]  /*2d80*/  F2FP.SATFINITE.E5M2.F32.PACK_AB_MERGE_C R29, RZ, R28, RZ ;  /* 0x0000001cff1d723e */ /* 0x008fca00048060ff */
[----:B------:R3:W-:Y:S01]  /*2d90*/  @!P2 STG.E.U8 desc[UR16][R10.64], R29 ;  /* 0x0000001d0a00a986 */ /* 0x0007e2000c101110 */
[----:B------:R-:W-:Y:S05]  /*2da0*/  @P1 BRA `(.L_x_46) ;  /* 0x0000000000041947 */ /* 0x000fea0003800000 */
[----:B------:R0:W5:Y:S02]  /*2db0*/  LDG.E.U8 R27, desc[UR16][R22.64+0x1] ;  /* 0x00000110161b7981 */ /* 0x000164000c1e1100 */
.L_x_46:
[----:B------:R-:W-:Y:S05]  /*2dc0*/  BSYNC B1 ;  /* 0x0000000000017941 */ /* 0x000fea0003800000 */
.L_x_45:
[----:B-----5:R-:W-:Y:S01]  /*2dd0*/  LOP3.LUT R27, R27, 0xff, RZ, 0xc0, !PT ;  /* 0x000000ff1b1b7812 */ /* 0x020fe200078ec0ff */
[----:B------:R-:W-:Y:S01]  /*2de0*/  BSSY B1, `(.L_x_47) ;  /* 0x000000c000017945 */ /* 0x000fe20003800000 */
[----:B------:R-:W-:Y:S02]  /*2df0*/  ISETP.GE.AND P2, PT, R26, 0x9, PT ;  /* 0x000000091a00780c */ /* 0x000fe40003f46270 */
[----:B------:R-:W-:Y:S02]  /*2e00*/  F2FP.F16.E5M2.UNPACK_B R27, R27 ;  /* 0x0000001bff1b723e */ /* 0x000fe400020004ff */
[----:B------:R-:W-:-:S03]  /*2e10*/  ISETP.LT.OR P3, PT, R25, 0x1, !P2 ;  /* 0x000000011900780c */ /* 0x000fc60005761670 */
[----:B------:R-:W-:-:S05]  /*2e20*/  HADD2.F32 R28, -RZ, R27.H0_H0 ;  /* 0x2000001bff1c7230 */ /* 0x000fca0000004100 */
[----:B------:R-:W-:-:S04]  /*2e30*/  FMUL R27, R28, R7 ;  /* 0x000000071c1b7220 */ /* 0x000fc80000400000 */
[----:B------:R-:W-:-:S05]  /*2e40*/  FFMA R27, R78, R3, R27 ;  /* 0x000000034e1b7223 */ /* 0x000fca000000001b */
[----:B---3--:R-:W-:Y:S02]  /*2e50*/  F2FP.SATFINITE.E5M2.F32.PACK_AB_MERGE_C R29, RZ, R27, RZ ;  /* 0x0000001bff1d723e */ /* 0x008fe400048060ff */
[----:B------:R-:W-:-:S03]  /*2e60*/  PRMT R27, RZ, 0x7610, R27 ;  /* 0x00007610ff1b7816 */ /* 0x000fc6000000001b */
[----:B------:R3:W-:Y:S01]  /*2e70*/  @!P1 STG.E.U8 desc[UR16][R10.64+0x1], R29 ;  /* 0x0000011d0a009986 */ /* 0x0007e2000c101110 */
[----:B------:R-:W-:Y:S05]  /*2e80*/  @P3 BRA `(.L_x_48) ;  /* 0x0000000000043947 */ /* 0x000fea0003800000 */
[----:B------:R0:W5:Y:S02]  /*2e90*/  LDG.E.U8 R27, desc[UR16][R12.64+0x8] ;  /* 0x000008100c1b7981 */ /* 0x000164000c1e1100 */
.L_x_48:
[----:B------:R-:W-:Y:S05]  /*2ea0*/  BSYNC B1 ;  /* 0x0000000000017941 */ /* 0x000fea0003800000 */
.L_x_47:
        /* <DEDUP_REMOVED lines=13> */
.L_x_50:
[----:B------:R-:W-:Y:S05]  /*2f80*/  BSYNC B1 ;  /* 0x0000000000017941 */ /* 0x000fea0003800000 */
.L_x_49:
[----:B-----5:R-:W-:Y:S01]  /*2f90*/  LOP3.LUT R27, R27, 0xff, RZ, 0xc0, !PT ;  /* 0x000000ff1b1b7812 */ /* 0x020fe200078ec0ff */
[----:B------:R-:W-:Y:S01]  /*2fa0*/  BSSY B1, `(.L_x_51) ;  /* 0x000000b000017945 */ /* 0x000fe20003800000 */
[----:B------:R-:W-:Y:S02]  /*2fb0*/  ISETP.LT.OR P2, PT, R25, 0x9, !P2 ;  /* 0x000000091900780c */ /* 0x000fe40005741670 */
[----:B------:R-:W-:-:S05]  /*2fc0*/  F2FP.F16.E5M2.UNPACK_B R27, R27 ;  /* 0x0000001bff1b723e */ /* 0x000fca00020004ff */
        /* <DEDUP_REMOVED lines=8> */
.L_x_52:
[----:B------:R-:W-:Y:S05]  /*3050*/  BSYNC B1 ;  /* 0x0000000000017941 */ /* 0x000fea0003800000 */
.L_x_51:
        /* <DEDUP_REMOVED lines=12> */
.L_x_54:
[----:B------:R-:W-:Y:S05]  /*3120*/  BSYNC B1 ;  /* 0x0000000000017941 */ /* 0x000fea0003800000 */
.L_x_53:
        /* <DEDUP_REMOVED lines=13> */
.L_x_56:
[----:B------:R-:W-:Y:S05]  /*3200*/  BSYNC B1 ;  /* 0x0000000000017941 */ /* 0x000fea0003800000 */
.L_x_55:
        /* <DEDUP_REMOVED lines=13> */
.L_x_58:
[----:B------:R-:W-:Y:S05]  /*32e0*/  BSYNC B1 ;  /* 0x0000000000017941 */ /* 0x000fea0003800000 */
.L_x_57:
        /* <DEDUP_REMOVED lines=12> */
.L_x_60:
[----:B------:R-:W-:Y:S05]  /*33b0*/  BSYNC B1 ;  /* 0x0000000000017941 */ /* 0x000fea0003800000 */
.L_x_59:
        /* <DEDUP_REMOVED lines=12> */
.L_x_62:
[----:B------:R-:W-:Y:S05]  /*3480*/  BSYNC B1 ;  /* 0x0000000000017941 */ /* 0x000fea0003800000 */
.L_x_61:
        /* <DEDUP_REMOVED lines=13> */
.L_x_64:
[----:B------:R-:W-:Y:S05]  /*3560*/  BSYNC B1 ;  /* 0x0000000000017941 */ /* 0x000fea0003800000 */
.L_x_63:
        /* <DEDUP_REMOVED lines=13> */
.L_x_66:
[----:B------:R-:W-:Y:S05]  /*3640*/  BSYNC B1 ;  /* 0x0000000000017941 */ /* 0x000fea0003800000 */
.L_x_65:
        /* <DEDUP_REMOVED lines=12> */
.L_x_68:
[----:B------:R-:W-:Y:S05]  /*3710*/  BSYNC B1 ;  /* 0x0000000000017941 */ /* 0x000fea0003800000 */
.L_x_67:
        /* <DEDUP_REMOVED lines=12> */
.L_x_70:
[----:B------:R-:W-:Y:S05]  /*37e0*/  BSYNC B1 ;  /* 0x0000000000017941 */ /* 0x000fea0003800000 */
.L_x_69:
        /* <DEDUP_REMOVED lines=13> */
.L_x_72:
[----:B------:R-:W-:Y:S05]  /*38c0*/  BSYNC B1 ;  /* 0x0000000000017941 */ /* 0x000fea0003800000 */
.L_x_71:
        /* <DEDUP_REMOVED lines=13> */
.L_x_74:
[----:B------:R-:W-:Y:S05]  /*39a0*/  BSYNC B1 ;  /* 0x0000000000017941 */ /* 0x000fea0003800000 */
.L_x_73:
        /* <DEDUP_REMOVED lines=12> */
.L_x_76:
[----:B------:R-:W-:Y:S05]  /*3a70*/  BSYNC B1 ;  /* 0x0000000000017941 */ /* 0x000fea0003800000 */
.L_x_75:
        /* <DEDUP_REMOVED lines=12> */
.L_x_78:
[----:B------:R-:W-:Y:S05]  /*3b40*/  BSYNC B1 ;  /* 0x0000000000017941 */ /* 0x000fea0003800000 */
.L_x_77:
        /* <DEDUP_REMOVED lines=13> */
.L_x_80:
[----:B------:R-:W-:Y:S05]  /*3c20*/  BSYNC B1 ;  /* 0x0000000000017941 */ /* 0x000fea0003800000 */
.L_x_79:
        /* <DEDUP_REMOVED lines=13> */
.L_x_82:
[----:B------:R-:W-:Y:S05]  /*3d00*/  BSYNC B1 ;  /* 0x0000000000017941 */ /* 0x000fea0003800000 */
.L_x_81:
        /* <DEDUP_REMOVED lines=12> */
.L_x_84:
[----:B------:R-:W-:Y:S05]  /*3dd0*/  BSYNC B1 ;  /* 0x0000000000017941 */ /* 0x000fea0003800000 */
.L_x_83:
        /* <DEDUP_REMOVED lines=12> */
.L_x_86:
[----:B------:R-:W-:Y:S05]  /*3ea0*/  BSYNC B1 ;  /* 0x0000000000017941 */ /* 0x000fea0003800000 */
.L_x_85:
        /* <DEDUP_REMOVED lines=13> */
.L_x_88:
[----:B------:R-:W-:Y:S05]  /*3f80*/  BSYNC B1 ;  /* 0x0000000000017941 */ /* 0x000fea0003800000 */
.L_x_87:
[----:B-----5:R-:W-:Y:S01]  /*3f90*/  LOP3.LUT R27, R27, 0xff, RZ, 0xc0, !PT ;  /* 0x000000ff1b1b7812 */ /* 0x020fe200078ec0ff */
[----:B------:R-:W-:Y:S01]  /*3fa0*/  BSSY B1, `(.L_x_89) ;  /* 0x000000c000017945 */ /* 0x000fe20003800000 */
[----:B------:R-:W-:Y:S02]  /*3fb0*/  ISETP.GE.AND P1, PT, R26, 0x32, PT ;  /* 0x000000321a00780c */ /* 0x000fe40003f26270 */
[----:B------:R-:W-:Y:S02]  /*3fc0*/  F2FP.F16.E5M2.UNPACK_B R27, R27 ;  /* 0x0000001bff1b723e */ /* 0x000fe400020004ff */
[----:B------:R-:W-:-:S03]  /*3fd0*/  ISETP.LT.OR P5, PT, R25, 0x1, !P1 ;  /* 0x000000011900780c */ /* 0x000fc60004fa1670 */
[----:B------:R-:W-:-:S05]  /*3fe0*/  HADD2.F32 R28, -RZ, R27.H0_H0 ;  /* 0x2000001bff1c7230 */ /* 0x000fca0000004100 */
[----:B------:R-:W-:-:S04]  /*3ff0*/  FMUL R28, R28, R7 ;  /* 0x000000071c1c7220 */ /* 0x000fc80000400000 */
[----:B------:R-:W-:Y:S01]  /*4000*/  FFMA R28, R21, R3, R28 ;  /* 0x00000003151c7223 */ /* 0x000fe2000000001c */
[----:B------:R-:W-:-:S04]  /*4010*/  PRMT R21, RZ, 0x7610, R21 ;  /* 0x00007610ff157816 */ /* 0x000fc80000000015 */
[----:B------:R-:W-:-:S05]  /*4020*/  F2FP.SATFINITE.E5M2.F32.PACK_AB_MERGE_C R27, RZ, R28, RZ ;  /* 0x0000001cff1b723e */ /* 0x000fca00048060ff */
[----:B------:R0:W-:Y:S01]  /*4030*/  @!P3 STG.E.U8 desc[UR16][R8.64+0x30], R27 ;  /* 0x0000301b0800b986 */ /* 0x0001e2000c101110 */
[----:B------:R-:W-:Y:S05]  /*4040*/  @P5 BRA `(.L_x_90) ;  /* 0x0000000000045947 */ /* 0x000fea0003800000 */
[----:B------:R0:W5:Y:S02]  /*4050*/  LDG.E.U8 R21, desc[UR16][R12.64+0x31] ;  /* 0x000031100c157981 */ /* 0x000164000c1e1100 */
.L_x_90:
[----:B------:R-:W-:Y:S05]  /*4060*/  BSYNC B1 ;  /* 0x0000000000017941 */ /* 0x000fea0003800000 */
.L_x_89:
[----:B-----5:R-:W-:Y:S01]  /*4070*/  LOP3.LUT R21, R21, 0xff, RZ, 0xc0, !PT ;  /* 0x000000ff15157812 */ /* 0x020fe200078ec0ff */
[----:B------:R-:W-:Y:S01]  /*4080*/  BSSY B1, `(.L_x_91) ;  /* 0x000000b000017945 */ /* 0x000fe20003800000 */
[----:B------:R-:W-:Y:S02]  /*4090*/  ISETP.LT.OR P2, PT, R25, 0x9, !P2 ;  /* 0x000000091900780c */ /* 0x000fe40005741670 */
[----:B------:R-:W-:-:S05]  /*40a0*/  F2FP.F16.E5M2.UNPACK_B R21, R21 ;  /* 0x00000015ff15723e */ /* 0x000fca00020004ff */
        /* <DEDUP_REMOVED lines=8> */
.L_x_92:
[----:B------:R-:W-:Y:S05]  /*4130*/  BSYNC B1 ;  /* 0x0000000000017941 */ /* 0x000fea0003800000 */
.L_x_91:
        /* <DEDUP_REMOVED lines=8> */
[----:B0-----:R-:W-:-:S05]  /*41c0*/  F2FP.SATFINITE.E5M2.F32.PACK_AB_MERGE_C R21, RZ, R20, RZ ;  /* 0x00000014ff15723e */ /* 0x001fca00048060ff */
[----:B------:R0:W-:Y:S01]  /*41d0*/  @!P2 STG.E.U8 desc[UR16][R10.64+0x30], R21 ;  /* 0x000030150a00a986 */ /* 0x0001e2000c101110 */
[----:B------:R-:W-:Y:S05]  /*41e0*/  @P1 BRA `(.L_x_94) ;  /* 0x0000000000041947 */ /* 0x000fea0003800000 */
[----:B------:R0:W5:Y:S02]  /*41f0*/  LDG.E.U8 R19, desc[UR16][R22.64+0x31] ;  /* 0x0000311016137981 */ /* 0x000164000c1e1100 */
.L_x_94:
[----:B------:R-:W-:Y:S05]  /*4200*/  BSYNC B1 ;  /* 0x0000000000017941 */ /* 0x000fea0003800000 */
.L_x_93:
        /* <DEDUP_REMOVED lines=13> */
.L_x_96:
[----:B------:R-:W-:Y:S05]  /*42e0*/  BSYNC B1 ;  /* 0x0000000000017941 */ /* 0x000fea0003800000 */
.L_x_95:
        /* <DEDUP_REMOVED lines=13> */
.L_x_98:
[----:B------:R-:W-:Y:S05]  /*43c0*/  BSYNC B1 ;  /* 0x0000000000017941 */ /* 0x000fea0003800000 */
.L_x_97:
[----:B-----5:R-:W-:Y:S01]  /*43d0*/  LOP3.LUT R17, R17, 0xff, RZ, 0xc0, !PT ;  /* 0x000000ff11117812 */ /* 0x020fe200078ec0ff */
[----:B------:R-:W-:Y:S01]  /*43e0*/  BSSY B1, `(.L_x_99) ;  /* 0x000000b000017945 */ /* 0x000fe20003800000 */
[----:B------:R-:W-:Y:S02]  /*43f0*/  ISETP.LT.OR P2, PT, R25, 0x9, !P2 ;  /* 0x000000091900780c */ /* 0x000fe40005741670 */
[----:B------:R-:W-:-:S05]  /*4400*/  F2FP.F16.E5M2.UNPACK_B R17, R17 ;  /* 0x00000011ff11723e */ /* 0x000fca00020004ff */
[----:B0-2---:R-:W-:-:S05]  /*4410*/  HADD2.F32 R12, -RZ, R17.H0_H0 ;  /* 0x20000011ff0c7230 */ /* 0x005fca0000004100 */
[----:B------:R-:W-:Y:S01]  /*4420*/  FMUL R13, R12, R7 ;  /* 0x000000070c0d7220 */ /* 0x000fe20000400000 */
[----:B------:R-:W-:-:S03]  /*4430*/  PRMT R12, RZ, 0x7610, R12 ;  /* 0x00007610ff0c7816 */ /* 0x000fc6000000000c */
[----:B------:R-:W-:-:S05]  /*4440*/  FFMA R13, R16, R3, R13 ;  /* 0x00000003100d7223 */ /* 0x000fca000000000d */
[----:B------:R-:W-:-:S05]  /*4450*/  F2FP.SATFINITE.E5M2.F32.PACK_AB_MERGE_C R13, RZ, R13, RZ ;  /* 0x0000000dff0d723e */ /* 0x000fca00048060ff */
[----:B------:R0:W-:Y:S01]  /*4460*/  @!P5 STG.E.U8 desc[UR16][R8.64+0x39], R13 ;  /* 0x0000390d0800d986 */ /* 0x0001e2000c101110 */
[----:B------:R-:W-:Y:S05]  /*4470*/  @P2 BRA `(.L_x_100) ;  /* 0x0000000000042947 */ /* 0x000fea0003800000 */
[----:B------:R2:W5:Y:S02]  /*4480*/  LDG.E.U8 R12, desc[UR16][R22.64+0x38] ;  /* 0x00003810160c7981 */ /* 0x000564000c1e1100 */
.L_x_100:
[----:B------:R-:W-:Y:S05]  /*4490*/  BSYNC B1 ;  /* 0x0000000000017941 */ /* 0x000fea0003800000 */
.L_x_99:
[----:B-----5:R-:W-:Y:S01]  /*44a0*/  LOP3.LUT R12, R12, 0xff, RZ, 0xc0, !PT ;  /* 0x000000ff0c0c7812 */ /* 0x020fe200078ec0ff */
[----:B------:R-:W-:Y:S01]  /*44b0*/  BSSY B1, `(.L_x_101) ;  /* 0x000000b000017945 */ /* 0x000fe20003800000 */
[----:B------:R-:W-:Y:S02]  /*44c0*/  ISETP.LT.OR P1, PT, R25, 0x9, !P1 ;  /* 0x000000091900780c */ /* 0x000fe40004f21670 */
[----:B------:R-:W-:Y:S02]  /*44d0*/  F2FP.F16.E5M2.UNPACK_B R12, R12 ;  /* 0x0000000cff0c723e */ /* 0x000fe400020004ff */
[----:B01----:R-:W-:-:S03]  /*44e0*/  PRMT R8, RZ, 0x7610, R8 ;  /* 0x00007610ff087816 */ /* 0x003fc60000000008 */
[----:B------:R-:W-:-:S05]  /*44f0*/  HADD2.F32 R12, -RZ, R12.H0_H0 ;  /* 0x2000000cff0c7230 */ /* 0x000fca0000004100 */
[----:B------:R-:W-:-:S04]  /*4500*/  FMUL R12, R12, R7 ;  /* 0x000000070c0c7220 */ /* 0x000fc80000400000 */
[----:B------:R-:W-:-:S05]  /*4510*/  FFMA R12, R15, R3, R12 ;  /* 0x000000030f0c7223 */ /* 0x000fca000000000c */
[----:B------:R-:W-:-:S05]  /*4520*/  F2FP.SATFINITE.E5M2.F32.PACK_AB_MERGE_C R9, RZ, R12, RZ ;  /* 0x0000000cff09723e */ /* 0x000fca00048060ff */
[----:B------:R0:W-:Y:S01]  /*4530*/  @!P2 STG.E.U8 desc[UR16][R10.64+0x38], R9 ;  /* 0x000038090a00a986 */ /* 0x0001e2000c101110 */
[----:B------:R-:W-:Y:S05]  /*4540*/  @P1 BRA `(.L_x_102) ;  /* 0x0000000000041947 */ /* 0x000fea0003800000 */
[----:B------:R1:W5:Y:S02]  /*4550*/  LDG.E.U8 R8, desc[UR16][R22.64+0x39] ;  /* 0x0000391016087981 */ /* 0x000364000c1e1100 */
.L_x_102:
[----:B------:R-:W-:Y:S05]  /*4560*/  BSYNC B1 ;  /* 0x0000000000017941 */ /* 0x000fea0003800000 */
.L_x_101:
[----:B------:R-:W-:Y:S05]  /*4570*/  @P1 BRA `(.L_x_103) ;  /* 0x0000000800601947 */ /* 0x000fea0003800000 */
[----:B-----5:R-:W-:-:S04]  /*4580*/  LOP3.LUT R8, R8, 0xff, RZ, 0xc0, !PT ;  /* 0x000000ff08087812 */ /* 0x020fc800078ec0ff */
[----:B------:R-:W-:-:S05]  /*4590*/  F2FP.F16.E5M2.UNPACK_B R8, R8 ;  /* 0x00000008ff08723e */ /* 0x000fca00020004ff */
[----:B------:R-:W-:-:S05]  /*45a0*/  HADD2.F32 R8, -RZ, R8.H0_H0 ;  /* 0x20000008ff087230 */ /* 0x000fca0000004100 */
[----:B0-----:R-:W-:-:S04]  /*45b0*/  FMUL R9, R8, R7 ;  /* 0x0000000708097220 */ /* 0x001fc80000400000 */
[----:B------:R-:W-:-:S05]  /*45c0*/  FFMA R9, R14, R3, R9 ;  /* 0x000000030e097223 */ /* 0x000fca0000000009 */
[----:B------:R-:W-:-:S05]  /*45d0*/  F2FP.SATFINITE.E5M2.F32.PACK_AB_MERGE_C R9, RZ, R9, RZ ;  /* 0x00000009ff09723e */ /* 0x000fca00048060ff */
[----:B------:R0:W-:Y:S01]  /*45e0*/  STG.E.U8 desc[UR16][R10.64+0x39], R9 ;  /* 0x000039090a007986 */ /* 0x0001e2000c101110 */
[----:B------:R-:W-:Y:S05]  /*45f0*/  BRA `(.L_x_103) ;  /* 0x0000000800407947 */ /* 0x000fea0003800000 */
.L_x_38:
[----:B------:R-:W-:Y:S01]  /*4600*/  ISETP.GE.AND P1, PT, R26, 0x2, PT ;  /* 0x000000021a00780c */ /* 0x000fe20003f26270 */
[-C--:B--2---:R-:W-:Y:S01]  /*4610*/  FMUL R80, R80, R3.reuse ;  /* 0x0000000350507220 */ /* 0x084fe20000400000 */
[----:B------:R-:W-:Y:S01]  /*4620*/  ISETP.GE.AND P3, PT, R26, 0x1, PT ;  /* 0x000000011a00780c */ /* 0x000fe20003f66270 */
[-C--:B------:R-:W-:Y:S01]  /*4630*/  FMUL R79, R79, R3.reuse ;  /* 0x000000034f4f7220 */ /* 0x080fe20000400000 */
[----:B------:R-:W-:Y:S01]  /*4640*/  ISETP.LT.OR P5, PT, R25, 0x1, !P1 ;  /* 0x000000011900780c */ /* 0x000fe20004fa1670 */
[-C--:B------:R-:W-:Y:S01]  /*4650*/  FMUL R77, R77, R3.reuse ;  /* 0x000000034d4d7220 */ /* 0x080fe20000400000 */
[C---:B------:R-:W-:Y:S01]  /*4660*/  ISETP.LT.OR P2, PT, R25.reuse, 0x1, !P3 ;  /* 0x000000011900780c */ /* 0x040fe20005f41670 */
[-C--:B------:R-:W-:Y:S01]  /*4670*/  FMUL R78, R78, R3.reuse ;  /* 0x000000034e4e7220 */ /* 0x080fe20000400000 */
[----:B------:R-:W-:Y:S01]  /*4680*/  ISETP.LT.OR P3, PT, R25, 0x9, !P3 ;  /* 0x000000091900780c */ /* 0x000fe20005f61670 */
[-C--:B------:R-:W-:Y:S01]  /*4690*/  FMUL R75, R75, R3.reuse ;  /* 0x000000034b4b7220 */ /* 0x080fe20000400000 */
[----:B------:R-:W-:Y:S01]  /*46a0*/  F2FP.SATFINITE.E5M2.F32.PACK_AB_MERGE_C R13, RZ, R80, RZ ;  /* 0x00000050ff0d723e */ /* 0x000fe200048060ff */
[----:B------:R-:W-:Y:S01]  /*46b0*/  FMUL R76, R76, R3 ;  /* 0x000000034c4c7220 */ /* 0x000fe20000400000 */
[----:B------:R-:W-:Y:S01]  /*46c0*/  F2FP.SATFINITE.E5M2.F32.PACK_AB_MERGE_C R79, RZ, R79, RZ ;  /* 0x0000004fff4f723e */ /* 0x000fe200048060ff */
[----:B------:R-:W-:Y:S01]  /*46d0*/  FMUL R73, R73, R3 ;  /* 0x0000000349497220 */ /* 0x000fe20000400000 */
[----:B------:R-:W-:Y:S01]  /*46e0*/  F2FP.SATFINITE.E5M2.F32.PACK_AB_MERGE_C R77, RZ, R77, RZ ;  /* 0x0000004dff4d723e */ /* 0x000fe200048060ff */
[-C--:B------:R-:W-:Y:S01]  /*46f0*/  FMUL R74, R74, R3.reuse ;  /* 0x000000034a4a7220 */ /* 0x080fe20000400000 */
[C---:B------:R-:W-:Y:S01]  /*4700*/  ISETP.LT.OR P1, PT, R25.reuse, 0x9, !P1 ;  /* 0x000000091900780c */ /* 0x040fe20004f21670 */
[----:B------:R0:W-:Y:S01]  /*4710*/  @!P5 STG.E.U8 desc[UR16][R8.64+0x1], R13 ;  /* 0x0000010d0800d986 */ /* 0x0001e2000c101110 */
[----:B------:R-:W-:Y:S01]  /*4720*/  ISETP.GE.AND P5, PT, R26, 0x9, PT ;  /* 0x000000091a00780c */ /* 0x000fe20003fa6270 */
[----:B------:R-:W-:Y:S01]  /*4730*/  FMUL R72, R72, R3 ;  /* 0x0000000348487220 */ /* 0x000fe20000400000 */
[----:B------:R-:W-:Y:S01]  /*4740*/  F2FP.SATFINITE.E5M2.F32.PACK_AB_MERGE_C R75, RZ, R75, RZ ;  /* 0x0000004bff4b723e */ /* 0x000fe200048060ff */
[----:B------:R-:W-:Y:S01]  /*4750*/  @!P2 STG.E.U8 desc[UR16][R8.64], R79 ;  /* 0x0000004f0800a986 */ /* 0x000fe2000c101110 */
[----:B------:R-:W-:Y:S01]  /*4760*/  ISETP.GE.AND P2, PT, R26, 0xa, PT ;  /* 0x0000000a1a00780c */ /* 0x000fe20003f46270 */
[-C--:B------:R-:W-:Y:S01]  /*4770*/  FMUL R70, R70, R3.reuse ;  /* 0x0000000346467220 */ /* 0x080fe20000400000 */
[----:B------:R-:W-:Y:S01]  /*4780*/  F2FP.SATFINITE.E5M2.F32.PACK_AB_MERGE_C R23, RZ, R76, RZ ;  /* 0x0000004cff17723e */ /* 0x000fe200048060ff */
[----:B------:R-:W-:Y:S01]  /*4790*/  @!P3 STG.E.U8 desc[UR16][R10.64], R77 ;  /* 0x0000004d0a00b986 */ /* 0x000fe2000c101110 */
[----:B------:R-:W-:Y:S01]  /*47a0*/  ISETP.LT.OR P3, PT, R25, 0x1, !P5 ;  /* 0x000000011900780c */ /* 0x000fe20006f61670 */
[-C--:B------:R-:W-:Y:S01]  /*47b0*/  FMUL R69, R69, R3.reuse ;  /* 0x0000000345457220 */ /* 0x080fe20000400000 */
[C---:B------:R-:W-:Y:S01]  /*47c0*/  ISETP.LT.OR P6, PT, R25.reuse, 0x1, !P2 ;  /* 0x000000011900780c */ /* 0x040fe200057c1670 */
[-C--:B------:R-:W-:Y:S01]  /*47d0*/  FMUL R68, R68, R3.reuse ;  /* 0x0000000344447220 */ /* 0x080fe20000400000 */
[----:B------:R-:W-:Y:S01]  /*47e0*/  ISETP.LT.OR P5, PT, R25, 0x9, !P5 ;  /* 0x000000091900780c */ /* 0x000fe20006fa1670 */
[-C--:B------:R-:W-:Y:S01]  /*47f0*/  FMUL R67, R67, R3.reuse ;  /* 0x0000000343437220 */ /* 0x080fe20000400000 */
[----:B0-----:R-:W-:Y:S01]  /*4800*/  F2FP.SATFINITE.E5M2.F32.PACK_AB_MERGE_C R13, RZ, R78, RZ ;  /* 0x0000004eff0d723e */ /* 0x001fe200048060ff */
[----:B------:R-:W-:Y:S01]  /*4810*/  FMUL R66, R66, R3 ;  /* 0x0000000342427220 */ /* 0x000fe20000400000 */
[----:B------:R-:W-:Y:S01]  /*4820*/  F2FP.SATFINITE.E5M2.F32.PACK_AB_MERGE_C R73, RZ, R73, RZ ;  /* 0x00000049ff49723e */ /* 0x000fe200048060ff */
[-C--:B------:R-:W-:Y:S01]  /*4830*/  FMUL R65, R65, R3.reuse ;  /* 0x0000000341417220 */ /* 0x080fe20000400000 */
[C---:B------:R-:W-:Y:S01]  /*4840*/  ISETP.LT.OR P2, PT, R25.reuse, 0x9, !P2 ;  /* 0x000000091900780c */ /* 0x040fe20005741670 */
[----:B------:R0:W-:Y:S01]  /*4850*/  @!P1 STG.E.U8 desc[UR16][R10.64+0x1], R13 ;  /* 0x0000010d0a009986 */ /* 0x0001e2000c101110 */
[----:B------:R-:W-:Y:S01]  /*4860*/  ISETP.GE.AND P1, PT, R26, 0x12, PT ;  /* 0x000000121a00780c */ /* 0x000fe20003f26270 */
[-C--:B------:R-:W-:Y:S01]  /*4870*/  FMUL R64, R64, R3.reuse ;  /* 0x0000000340407220 */ /* 0x080fe20000400000 */
[----:B------:R-:W-:Y:S01]  /*4880*/  F2FP.SATFINITE.E5M2.F32.PACK_AB_MERGE_C R27, RZ, R70, RZ ;  /* 0x00000046ff1b723e */ /* 0x000fe200048060ff */
[----:B------:R-:W-:Y:S01]  /*4890*/  @!P3 STG.E.U8 desc[UR16][R8.64+0x8], R75 ;  /* 0x0000084b0800b986 */ /* 0x000fe2000c101110 */
[----:B------:R-:W-:Y:S01]  /*48a0*/  ISETP.GE.AND P3, PT, R26, 0x11, PT ;  /* 0x000000111a00780c */ /* 0x000fe20003f66270 */
[----:B------:R-:W-:Y:S01]  /*48b0*/  FMUL R62, R62, R3 ;  /* 0x000000033e3e7220 */ /* 0x000fe20000400000 */
[----:B------:R-:W-:Y:S01]  /*48c0*/  F2FP.SATFINITE.E5M2.F32.PACK_AB_MERGE_C R69, RZ, R69, RZ ;  /* 0x00000045ff45723e */ /* 0x000fe200048060ff */
[----:B------:R1:W-:Y:S01]  /*48d0*/  @!P6 STG.E.U8 desc[UR16][R8.64+0x9], R23 ;  /* 0x000009170800e986 */ /* 0x0003e2000c101110 */
[----:B------:R-:W-:Y:S01]  /*48e0*/  ISETP.LT.OR P6, PT, R25, 0x1, !P1 ;  /* 0x000000011900780c */ /* 0x000fe20004fc1670 */
[-C--:B------:R-:W-:Y:S01]  /*48f0*/  FMUL R63, R63, R3.reuse ;  /* 0x000000033f3f7220 */ /* 0x080fe20000400000 */
[C---:B------:R-:W-:Y:S01]  /*4900*/  ISETP.LT.OR P1, PT, R25.reuse, 0x9, !P1 ;  /* 0x000000091900780c */ /* 0x040fe20004f21670 */
[----:B------:R-:W-:Y:S01]  /*4910*/  @!P5 STG.E.U8 desc[UR16][R10.64+0x8], R73 ;  /* 0x000008490a00d986 */ /* 0x000fe2000c101110 */
[----:B------:R-:W-:Y:S01]  /*4920*/  ISETP.LT.OR P5, PT, R25, 0x1, !P3 ;  /* 0x000000011900780c */ /* 0x000fe20005fa1670 */
[-C--:B------:R-:W-:Y:S01]  /*4930*/  FMUL R61, R61, R3.reuse ;  /* 0x000000033d3d7220 */ /* 0x080fe20000400000 */
[----:B------:R-:W-:Y:S01]  /*4940*/  ISETP.LT.OR P3, PT, R25, 0x9, !P3 ;  /* 0x000000091900780c */ /* 0x000fe20005f61670 */
[-C--:B------:R-:W-:Y:S01]  /*4950*/  FMUL R60, R60, R3.reuse ;  /* 0x000000033c3c7220 */ /* 0x080fe20000400000 */
[----:B0-----:R-:W-:Y:S01]  /*4960*/  F2FP.SATFINITE.E5M2.F32.PACK_AB_MERGE_C R13, RZ, R74, RZ ;  /* 0x0000004aff0d723e */ /* 0x001fe200048060ff */
[----:B------:R-:W-:Y:S01]  /*4970*/  FMUL R58, R58, R3 ;  /* 0x000000033a3a7220 */ /* 0x000fe20000400000 */
[----:B------:R-:W-:Y:S01]  /*4980*/  F2FP.SATFINITE.E5M2.F32.PACK_AB_MERGE_C R67, RZ, R67, RZ ;  /* 0x00000043ff43723e */ /* 0x000fe200048060ff */
[-C--:B------:R-:W-:Y:S01]  /*4990*/  FMUL R59, R59, R3.reuse ;  /* 0x000000033b3b7220 */ /* 0x080fe20000400000 */
[----:B-1----:R-:W-:Y:S01]  /*49a0*/  F2FP.SATFINITE.E5M2.F32.PACK_AB_MERGE_C R23, RZ, R72, RZ ;  /* 0x00000048ff17723e */ /* 0x002fe200048060ff */
[----:B------:R0:W-:Y:S01]  /*49b0*/  @!P2 STG.E.U8 desc[UR16][R10.64+0x9], R13 ;  /* 0x0000090d0a00a986 */ /* 0x0001e2000c101110 */
[C---:B------:R-:W-:Y:S01]  /*49c0*/  ISETP.GE.AND P2, PT, R26.reuse, 0x1a, PT ;  /* 0x0000001a1a00780c */ /* 0x040fe20003f46270 */
[----:B------:R-:W-:Y:S01]  /*49d0*/  FMUL R57, R57, R3 ;  /* 0x0000000339397220 */ /* 0x000fe20000400000 */
[----:B------:R-:W-:Y:S01]  /*49e0*/  F2FP.SATFINITE.E5M2.F32.PACK_AB_MERGE_C R65, RZ, R65, RZ ;  /* 0x00000041ff41723e */ /* 0x000fe200048060ff */
[----:B------:R1:W-:Y:S01]  /*49f0*/  @!P5 STG.E.U8 desc[UR16][R8.64+0x10], R23 ;  /* 0x000010170800d986 */ /* 0x0003e2000c101110 */
[----:B------:R-:W-:Y:S01]  /*4a00*/  ISETP.GE.AND P5, PT, R26, 0x19, PT ;  /* 0x000000191a00780c */ /* 0x000fe20003fa6270 */
[----:B------:R-:W-:Y:S01]  /*4a10*/  FMUL R56, R56, R3 ;  /* 0x0000000338387220 */ /* 0x000fe20000400000 */
[----:B------:R-:W-:Y:S01]  /*4a20*/  F2FP.SATFINITE.E5M2.F32.PACK_AB_MERGE_C R63, RZ, R63, RZ ;  /* 0x0000003fff3f723e */ /* 0x000fe200048060ff */
[----:B------:R-:W-:Y:S01]  /*4a30*/  @!P6 STG.E.U8 desc[UR16][R8.64+0x11], R27 ;  /* 0x0000111b0800e986 */ /* 0x000fe2000c101110 */
[----:B------:R-:W-:Y:S01]  /*4a40*/  ISETP.LT.OR P6, PT, R25, 0x1, !P2 ;  /* 0x000000011900780c */ /* 0x000fe200057c1670 */
[-C--:B------:R-:W-:Y:S01]  /*4a50*/  FMUL R21, R21, R3.reuse ;  /* 0x0000000315157220 */ /* 0x080fe20000400000 */
[C---:B------:R-:W-:Y:S01]  /*4a60*/  ISETP.LT.OR P2, PT, R25.reuse, 0x9, !P2 ;  /* 0x000000091900780c */ /* 0x040fe20005741670 */
[----:B------:R-:W-:Y:S01]  /*4a70*/  @!P3 STG.E.U8 desc[UR16][R10.64+0x10], R69 ;  /* 0x000010450a00b986 */ /* 0x000fe2000c101110 */
[C---:B------:R-:W-:Y:S01]  /*4a80*/  ISETP.LT.OR P3, PT, R25.reuse, 0x1, !P5 ;  /* 0x000000011900780c */ /* 0x040fe20006f61670 */
[-C--:B------:R-:W-:Y:S01]  /*4a90*/  FMUL R20, R20, R3.reuse ;  /* 0x0000000314147220 */ /* 0x080fe20000400000 */
[----:B------:R-:W-:Y:S01]  /*4aa0*/  ISETP.LT.OR P5, PT, R25, 0x9, !P5 ;  /* 0x000000091900780c */ /* 0x000fe20006fa1670 */
[-C--:B------:R-:W-:Y:S01]  /*4ab0*/  FMUL R19, R19, R3.reuse ;  /* 0x0000000313137220 */ /* 0x080fe20000400000 */
[----:B0-----:R-:W-:Y:S01]  /*4ac0*/  F2FP.SATFINITE.E5M2.F32.PACK_AB_MERGE_C R13, RZ, R68, RZ ;  /* 0x00000044ff0d723e */ /* 0x001fe200048060ff */
[-C--:B------:R-:W-:Y:S01]  /*4ad0*/  FMUL R18, R18, R3.reuse ;  /* 0x0000000312127220 */ /* 0x080fe20000400000 */
[----:B-1----:R-:W-:Y:S01]  /*4ae0*/  F2FP.SATFINITE.E5M2.F32.PACK_AB_MERGE_C R23, RZ, R66, RZ ;  /* 0x00000042ff17723e */ /* 0x002fe200048060ff */
[----:B------:R-:W-:Y:S01]  /*4af0*/  FMUL R17, R17, R3 ;  /* 0x0000000311117220 */ /* 0x000fe20000400000 */
[----:B------:R-:W-:Y:S01]  /*4b00*/  F2FP.SATFINITE.E5M2.F32.PACK_AB_MERGE_C R61, RZ, R61, RZ ;  /* 0x0000003dff3d723e */ /* 0x000fe200048060ff */
[----:B------:R0:W-:Y:S01]  /*4b10*/  @!P1 STG.E.U8 desc[UR16][R10.64+0x11], R13 ;  /* 0x0000110d0a009986 */ /* 0x0001e2000c101110 */
[----:B------:R-:W-:Y:S01]  /*4b20*/  ISETP.GE.AND P1, PT, R26, 0x22, PT ;  /* 0x000000221a00780c */ /* 0x000fe20003f26270 */
[----:B------:R-:W-:Y:S01]  /*4b30*/  FMUL R16, R16, R3 ;  /* 0x0000000310107220 */ /* 0x000fe20000400000 */
[----:B------:R-:W-:Y:S01]  /*4b40*/  F2FP.SATFINITE.E5M2.F32.PACK_AB_MERGE_C R59, RZ, R59, RZ ;  /* 0x0000003bff3b723e */ /* 0x000fe200048060ff */
[----:B------:R-:W-:Y:S01]  /*4b50*/  @!P3 STG.E.U8 desc[UR16][R8.64+0x18], R67 ;  /* 0x000018430800b986 */ /* 0x000fe2000c101110 */
[----:B------:R-:W-:Y:S01]  /*4b60*/  ISETP.GE.AND P3, PT, R26, 0x21, PT ;  /* 0x000000211a00780c */ /* 0x000fe20003f66270 */
[----:B------:R-:W-:Y:S01]  /*4b70*/  FMUL R15, R15, R3 ;  /* 0x000000030f0f7220 */ /* 0x000fe20000400000 */
[----:B------:R-:W-:Y:S01]  /*4b80*/  F2FP.SATFINITE.E5M2.F32.PACK_AB_MERGE_C R57, RZ, R57, RZ ;  /* 0x00000039ff39723e */ /* 0x000fe200048060ff */
[----:B------:R1:W-:Y:S01]  /*4b90*/  @!P6 STG.E.U8 desc[UR16][R8.64+0x19], R23 ;  /* 0x000019170800e986 */ /* 0x0003e2000c101110 */
[C---:B------:R-:W-:Y:S01]  /*4ba0*/  ISETP.LT.OR P6, PT, R25.reuse, 0x1, !P3 ;  /* 0x000000011900780c */ /* 0x040fe20005fc1670 */
[----:B------:R-:W-:Y:S01]  /*4bb0*/  FMUL R14, R14, R3 ;  /* 0x000000030e0e7220 */ /* 0x000fe20000400000 */
[C---:B------:R-:W-:Y:S01]  /*4bc0*/  ISETP.LT.OR P3, PT, R25.reuse, 0x9, !P3 ;  /* 0x000000091900780c */ /* 0x040fe20005f61670 */
[----:B------:R-:W-:Y:S01]  /*4bd0*/  @!P5 STG.E.U8 desc[UR16][R10.64+0x18], R65 ;  /* 0x000018410a00d986 */ /* 0x000fe2000c101110 */
[----:B------:R-:W-:-:S02]  /*4be0*/  ISETP.LT.OR P5, PT, R25, 0x1, !P1 ;  /* 0x000000011900780c */ /* 0x000fc40004fa1670 */
[----:B0-----:R-:W-:Y:S02]  /*4bf0*/  F2FP.SATFINITE.E5M2.F32.PACK_AB_MERGE_C R13, RZ, R64, RZ ;  /* 0x00000040ff0d723e */ /* 0x001fe400048060ff */
[----:B------:R-:W-:Y:S02]  /*4c00*/  ISETP.LT.OR P1, PT, R25, 0x9, !P1 ;  /* 0x000000091900780c */ /* 0x000fe40004f21670 */
[----:B------:R-:W-:Y:S01]  /*4c10*/  F2FP.SATFINITE.E5M2.F32.PACK_AB_MERGE_C R21, RZ, R21, RZ ;  /* 0x00000015ff15723e */ /* 0x000fe200048060ff */
[----:B------:R0:W-:Y:S01]  /*4c20*/  @!P2 STG.E.U8 desc[UR16][R10.64+0x19], R13 ;  /* 0x0000190d0a00a986 */ /* 0x0001e2000c101110 */
[----:B-1----:R-:W-:Y:S02]  /*4c30*/  F2FP.SATFINITE.E5M2.F32.PACK_AB_MERGE_C R23, RZ, R62, RZ ;  /* 0x0000003eff17723e */ /* 0x002fe400048060ff */
[----:B------:R-:W-:Y:S01]  /*4c40*/  ISETP.GE.AND P2, PT, R26, 0x2a, PT ;  /* 0x0000002a1a00780c */ /* 0x000fe20003f46270 */
[----:B------:R-:W-:Y:S01]  /*4c50*/  @!P6 STG.E.U8 desc[UR16][R8.64+0x20], R63 ;  /* 0x0000203f0800e986 */ /* 0x000fe2000c101110 */
[----:B------:R-:W-:-:S02]  /*4c60*/  F2FP.SATFINITE.E5M2.F32.PACK_AB_MERGE_C R19, RZ, R19, RZ ;  /* 0x00000013ff13723e */ /* 0x000fc400048060ff */
[----:B------:R-:W-:Y:S01]  /*4c70*/  F2FP.SATFINITE.E5M2.F32.PACK_AB_MERGE_C R17, RZ, R17, RZ ;  /* 0x00000011ff11723e */ /* 0x000fe200048060ff */
[----:B------:R1:W-:Y:S01]  /*4c80*/  @!P5 STG.E.U8 desc[UR16][R8.64+0x21], R23 ;  /* 0x000021170800d986 */ /* 0x0003e2000c101110 */
[----:B------:R-:W-:Y:S02]  /*4c90*/  ISETP.GE.AND P5, PT, R26, 0x29, PT ;  /* 0x000000291a00780c */ /* 0x000fe40003fa6270 */
[----:B------:R-:W-:Y:S01]  /*4ca0*/  F2FP.SATFINITE.E5M2.F32.PACK_AB_MERGE_C R15, RZ, R15, RZ ;  /* 0x0000000fff0f723e */ /* 0x000fe200048060ff */
[----:B------:R-:W-:Y:S01]  /*4cb0*/  @!P3 STG.E.U8 desc[UR16][R10.64+0x20], R61 ;  /* 0x0000203d0a00b986 */ /* 0x000fe2000c101110 */
[C---:B------:R-:W-:Y:S02]  /*4cc0*/  ISETP.LT.OR P3, PT, R25.reuse, 0x1, !P2 ;  /* 0x000000011900780c */ /* 0x040fe40005761670 */
[C---:B------:R-:W-:Y:S02]  /*4cd0*/  ISETP.LT.OR P6, PT, R25.reuse, 0x1, !P5 ;  /* 0x000000011900780c */ /* 0x040fe40006fc1670 */
[----:B------:R-:W-:-:S02]  /*4ce0*/  ISETP.LT.OR P5, PT, R25, 0x9, !P5 ;  /* 0x000000091900780c */ /* 0x000fc40006fa1670 */
[----:B0-----:R-:W-:Y:S02]  /*4cf0*/  F2FP.SATFINITE.E5M2.F32.PACK_AB_MERGE_C R13, RZ, R60, RZ ;  /* 0x0000003cff0d723e */ /* 0x001fe400048060ff */
[----:B-1----:R-:W-:Y:S02]  /*4d00*/  F2FP.SATFINITE.E5M2.F32.PACK_AB_MERGE_C R23, RZ, R58, RZ ;  /* 0x0000003aff17723e */ /* 0x002fe400048060ff */
[----:B------:R-:W-:Y:S01]  /*4d10*/  ISETP.LT.OR P2, PT, R25, 0x9, !P2 ;  /* 0x000000091900780c */ /* 0x000fe20005741670 */
[----:B------:R0:W-:Y:S01]  /*4d20*/  @!P1 STG.E.U8 desc[UR16][R10.64+0x21], R13 ;  /* 0x0000210d0a009986 */ /* 0x0001e2000c101110 */
[----:B------:R-:W-:-:S03]  /*4d30*/  ISETP.GE.AND P1, PT, R26, 0x31, PT ;  /* 0x000000311a00780c */ /* 0x000fc60003f26270 */
[----:B------:R1:W-:Y:S01]  /*4d40*/  @!P3 STG.E.U8 desc[UR16][R8.64+0x29], R23 ;  /* 0x000029170800b986 */ /* 0x0003e2000c101110 */
[----:B------:R-:W-:-:S03]  /*4d50*/  ISETP.GE.AND P3, PT, R26, 0x32, PT ;  /* 0x000000321a00780c */ /* 0x000fc60003f66270 */
[----:B------:R-:W-:Y:S01]  /*4d60*/  @!P6 STG.E.U8 desc[UR16][R8.64+0x28], R59 ;  /* 0x0000283b0800e986 */ /* 0x000fe2000c101110 */
[C---:B------:R-:W-:Y:S02]  /*4d70*/  ISETP.LT.OR P6, PT, R25.reuse, 0x1, !P1 ;  /* 0x000000011900780c */ /* 0x040fe40004fc1670 */
[C---:B------:R-:W-:Y:S01]  /*4d80*/  ISETP.LT.OR P1, PT, R25.reuse, 0x9, !P1 ;  /* 0x000000091900780c */ /* 0x040fe20004f21670 */
[----:B------:R-:W-:Y:S01]  /*4d90*/  @!P5 STG.E.U8 desc[UR16][R10.64+0x28], R57 ;  /* 0x000028390a00d986 */ /* 0x000fe2000c101110 */
[C---:B------:R-:W-:Y:S02]  /*4da0*/  ISETP.LT.OR P5, PT, R25.reuse, 0x1, !P3 ;  /* 0x000000011900780c */ /* 0x040fe40005fa1670 */
        /* <DEDUP_REMOVED lines=10> */
[----:B------:R2:W-:Y:S01]  /*4e50*/  @!P1 STG.E.U8 desc[UR16][R10.64+0x30], R19 ;  /* 0x000030130a009986 */ /* 0x0005e2000c101110 */
[C---:B------:R-:W-:Y:S02]  /*4e60*/  ISETP.LT.OR P1, PT, R25.reuse, 0x1, !P2 ;  /* 0x000000011900780c */ /* 0x040fe40005721670 */
[----:B------:R-:W-:Y:S02]  /*4e70*/  ISETP.LT.OR P2, PT, R25, 0x9, !P2 ;  /* 0x000000091900780c */ /* 0x000fe40005741670 */
[----:B0-----:R-:W-:Y:S02]  /*4e80*/  F2FP.SATFINITE.E5M2.F32.PACK_AB_MERGE_C R13, RZ, R18, RZ ;  /* 0x00000012ff0d723e */ /* 0x001fe400048060ff */
[----:B-1----:R-:W-:-:S03]  /*4e90*/  F2FP.SATFINITE.E5M2.F32.PACK_AB_MERGE_C R21, RZ, R14, RZ ;  /* 0x0000000eff15723e */ /* 0x002fc600048060ff */
[----:B------:R0:W-:Y:S01]  /*4ea0*/  @!P3 STG.E.U8 desc[UR16][R10.64+0x31], R13 ;  /* 0x0000310d0a00b986 */ /* 0x0001e2000c101110 */
[----:B--2---:R-:W-:-:S03]  /*4eb0*/  F2FP.SATFINITE.E5M2.F32.PACK_AB_MERGE_C R19, RZ, R16, RZ ;  /* 0x00000010ff13723e */ /* 0x004fc600048060ff */
[----:B------:R0:W-:Y:S04]  /*4ec0*/  @!P1 STG.E.U8 desc[UR16][R8.64+0x38], R17 ;  /* 0x0000381108009986 */ /* 0x0001e8000c101110 */
[----:B------:R0:W-:Y:S04]  /*4ed0*/  @!P5 STG.E.U8 desc[UR16][R8.64+0x39], R19 ;  /* 0x000039130800d986 */ /* 0x0001e8000c101110 */
[----:B------:R0:W-:Y:S04]  /*4ee0*/  @!P2 STG.E.U8 desc[UR16][R10.64+0x38], R15 ;  /* 0x0000380f0a00a986 */ /* 0x0001e8000c101110 */
[----:B------:R0:W-:Y:S02]  /*4ef0*/  @!P6 STG.E.U8 desc[UR16][R10.64+0x39], R21 ;  /* 0x000039150a00e986 */ /* 0x0001e4000c101110 */
.L_x_103:
[----:B------:R-:W-:Y:S05]  /*4f00*/  BSYNC B0 ;  /* 0x0000000000007941 */ /* 0x000fea0003800000 */
.L_x_37:
[----:B------:R-:W-:Y:S01]  /*4f10*/  ULDC UR6, c[0x0][0xc] ;  /* 0x0000030000067ab9 */ /* 0x000fe20000000800 */
[----:B------:R-:W-:Y:S01]  /*4f20*/  ULDC UR7, c[0x0][0x10] ;  /* 0x0000040000077ab9 */ /* 0x000fe20000000800 */
[----:B0-----:R-:W0:Y:S01]  /*4f30*/  LDC R9, c[0x0][0x14] ;  /* 0x00000500ff097b82 */ /* 0x001e220000000800 */
[----:B------:R-:W-:Y:S01]  /*4f40*/  UIMAD.WIDE.U32 UR6, UR6, UR7, URZ ;  /* 0x00000007060672a5 */ /* 0x000fe2000f8e003f */
[----:B-----5:R-:W-:Y:S01]  /*4f50*/  PRMT R8, RZ, 0x7610, R8 ;  /* 0x00007610ff087816 */ /* 0x020fe20000000008 */
[----:B------:R-:W-:Y:S02]  /*4f60*/  IMAD.MOV.U32 R12, RZ, RZ, -0x1 ;  /* 0xffffffffff0c7424 */ /* 0x000fe400078e00ff */
[----:B------:R-:W-:Y:S02]  /*4f70*/  IMAD.MOV.U32 R71, RZ, RZ, -0x1 ;  /* 0xffffffffff477424 */ /* 0x000fe400078e00ff */
[----:B0-----:R-:W-:-:S04]  /*4f80*/  IMAD.WIDE.U32 R4, R9, UR6, R4 ;  /* 0x0000000609047c25 */ /* 0x001fc8000f8e0004 */
[----:B------:R-:W-:Y:S01]  /*4f90*/  IMAD R9, R9, UR7, RZ ;  /* 0x0000000709097c24 */ /* 0x000fe2000f8e02ff */
[----:B------:R-:W-:Y:S02]  /*4fa0*/  ULDC.64 UR6, c[0x0][0x650] ;  /* 0x0001940000067ab9 */ /* 0x000fe40000000a00 */
[----:B------:R-:W-:Y:S01]  /*4fb0*/  ISETP.GE.U32.AND P1, PT, R4, UR6, PT ;  /* 0x0000000604007c0c */ /* 0x000fe2000bf26070 */
[----:B------:R-:W-:-:S05]  /*4fc0*/  IMAD.IADD R5, R5, 0x1, R9 ;  /* 0x0000000105057824 */ /* 0x000fca00078e0209 */
[----:B------:R-:W-:-:S13]  /*4fd0*/  ISETP.GE.U32.AND.EX P1, PT, R5, UR7, PT, P1 ;  /* 0x0000000705007c0c */ /* 0x000fda000bf26110 */
[----:B------:R-:W-:Y:S05]  /*4fe0*/  @P1 BRA `(.L_x_104) ;  /* 0x0000000400601947 */ /* 0x000fea0003800000 */
[----:B------:R-:W0:Y:S01]  /*4ff0*/  S2R R20, SR_CTAID.X ;  /* 0x0000000000147919 */ /* 0x000e220000002500 */
[----:B------:R-:W5:Y:S01]  /*5000*/  LDC.64 R14, c[0x0][0x628] ;  /* 0x00018a00ff0e7b82 */ /* 0x000f620000000a00 */
[----:B------:R-:W-:Y:S01]  /*5010*/  ULDC UR6, c[0x0][0x150] ;  /* 0x0000540000067ab9 */ /* 0x000fe20000000800 */
[----:B------:R-:W-:Y:S01]  /*5020*/  IMAD.MOV.U32 R12, RZ, RZ, R4 ;  /* 0x000000ffff0c7224 */ /* 0x000fe200078e0004 */
[----:B-12-4-:R-:W1:Y:S01]  /*5030*/  S2R R22, SR_CTAID.Y ;  /* 0x0000000000167919 */ /* 0x016e620000002600 */
[----:B------:R-:W-:-:S04]  /*5040*/  IMAD.MOV.U32 R13, RZ, RZ, R5 ;  /* 0x000000ffff0d7224 */ /* 0x000fc800078e0005 */
[----:B------:R-:W2:Y:S08]  /*5050*/  LDC R23, c[0x0][0x144] ;  /* 0x00005100ff177b82 */ /* 0x000eb00000000800 */
[----:B------:R-:W4:Y:S08]  /*5060*/  LDC R16, c[0x0][0x630] ;  /* 0x00018c00ff107b82 */ /* 0x000f300000000800 */
[----:B------:R-:W1:Y:S01]  /*5070*/  LDC.64 R18, c[0x0][0x620] ;  /* 0x00018800ff127b82 */ /* 0x000e620000000a00 */
[----:B-----5:R-:W-:-:S04]  /*5080*/  ISETP.NE.U32.AND P1, PT, R14, RZ, PT ;  /* 0x000000ff0e00720c */ /* 0x020fc80003f25070 */
[----:B------:R-:W-:Y:S02]  /*5090*/  ISETP.NE.AND.EX P1, PT, R15, RZ, PT, P1 ;  /* 0x000000ff0f00720c */ /* 0x000fe40003f25310 */
[----:B0-----:R-:W-:-:S05]  /*50a0*/  I2FP.F32.U32 R8, R20 ;  /* 0x0000001400087245 */ /* 0x001fca0000201000 */
[----:B------:R-:W-:-:S04]  /*50b0*/  FMUL R8, R8, UR6 ;  /* 0x0000000608087c20 */ /* 0x000fc80008400000 */
[----:B------:R0:W0:Y:S02]  /*50c0*/  F2I.U32.TRUNC.NTZ R21, R8 ;  /* 0x0000000800157305 */ /* 0x000024000020f000 */
[----:B--2-4-:R-:W-:Y:S05]  /*50d0*/  @!P1 BRA `(.L_x_105) ;  /* 0x0000000000289947 */ /* 0x014fea0003800000 */
[----:B------:R-:W2:Y:S02]  /*50e0*/  LDC R9, c[0x0][0x634] ;  /* 0x00018d00ff097b82 */ /* 0x000ea40000000800 */
[----:B--2---:R-:W-:-:S05]  /*50f0*/  IADD3 R13, P1, R4, R9, RZ ;  /* 0x00000009040d7210 */ /* 0x004fca0007f3e0ff */
[----:B------:R-:W-:-:S04]  /*5100*/  IMAD.X R17, RZ, RZ, R5, P1 ;  /* 0x000000ffff117224 */ /* 0x000fc800008e0605 */
[----:B0-----:R-:W-:-:S04]  /*5110*/  IMAD.WIDE.U32 R8, R17, R14, RZ ;  /* 0x0000000e11087225 */ /* 0x001fc800078e00ff */
[----:B---3--:R-:W-:-:S04]  /*5120*/  IMAD.WIDE.U32 R10, P1, R13, R15, R8 ;  /* 0x0000000f0d0a7225 */ /* 0x008fc80007820008 */
[----:B------:R-:W-:-:S04]  /*5130*/  IMAD.WIDE.U32 R8, R13, R14, RZ ;  /* 0x0000000e0d087225 */ /* 0x000fc800078e00ff */
[----:B------:R-:W-:Y:S01]  /*5140*/  IMAD.X R13, RZ, RZ, RZ, P1 ;  /* 0x000000ffff0d7224 */ /* 0x000fe200008e06ff */
[----:B------:R-:W-:Y:S01]  /*5150*/  IADD3 RZ, P1, R9, R10, RZ ;  /* 0x0000000a09ff7210 */ /* 0x000fe20007f3e0ff */
[----:B------:R-:W-:-:S04]  /*5160*/  IMAD.MOV.U32 R12, RZ, RZ, R11 ;  /* 0x000000ffff0c7224 */ /* 0x000fc800078e000b */
[----:B------:R-:W-:-:S08]  /*5170*/  IMAD.WIDE.U32.X R12, R17, R15, R12, P1 ;  /* 0x0000000f110c7225 */ /* 0x000fd000008e040c */
.L_x_105:
[----:B---3--:R-:W2:Y:S01]  /*5180*/  LDC.64 R28, c[0x0][0x640] ;  /* 0x00019000ff1c7b82 */ /* 0x008ea20000000a00 */
[-C--:B------:R-:W-:Y:S01]  /*5190*/  SHF.R.U64 R71, R12, R16.reuse, R13 ;  /* 0x000000100c477219 */ /* 0x080fe2000000120d */
[----:B0-----:R-:W-:Y:S01]  /*51a0*/  IMAD.MOV R21, RZ, RZ, -R21 ;  /* 0x000000ffff157224 */ /* 0x001fe200078e0a15 */
[----:B------:R-:W-:Y:S01]  /*51b0*/  SHF.R.U32.HI R8, RZ, R16, R13 ;  /* 0x00000010ff087219 */ /* 0x000fe2000001160d */
[----:B------:R-:W-:Y:S01]  /*51c0*/  ULDC UR6, c[0x0][0x154] ;  /* 0x0000550000067ab9 */ /* 0x000fe20000000800 */
[----:B------:R-:W-:Y:S01]  /*51d0*/  IADD3 R11, P1, RZ, -R71, RZ ;  /* 0x80000047ff0b7210 */ /* 0x000fe20007f3e0ff */
[----:B------:R-:W-:Y:S02]  /*51e0*/  IMAD R21, R23, R21, R20 ;  /* 0x0000001517157224 */ /* 0x000fe400078e0214 */
[----:B------:R-:W0:Y:S01]  /*51f0*/  LDC R12, c[0x0][0x618] ;  /* 0x00018600ff0c7b82 */ /* 0x000e220000000800 */
[----:B------:R-:W-:Y:S02]  /*5200*/  IMAD.MOV.U32 R13, RZ, RZ, 0x1 ;  /* 0x00000001ff0d7424 */ /* 0x000fe400078e00ff */
[----:B------:R-:W-:-:S04]  /*5210*/  IMAD.X R9, RZ, RZ, ~R8, P1 ;  /* 0x000000ffff097224 */ /* 0x000fc800008e0e08 */
[-C--:B-1----:R-:W-:Y:S01]  /*5220*/  IMAD R10, R9, R18.reuse, RZ ;  /* 0x00000012090a7224 */ /* 0x082fe200078e02ff */
[----:B------:R-:W1:Y:S01]  /*5230*/  LDC R24, c[0x0][0x608] ;  /* 0x00018200ff187b82 */ /* 0x000e620000000800 */
[----:B------:R-:W-:-:S04]  /*5240*/  IMAD.WIDE.U32 R8, R11, R18, R4 ;  /* 0x000000120b087225 */ /* 0x000fc800078e0004 */
[----:B------:R-:W-:Y:S01]  /*5250*/  IMAD R11, R11, R19, R10 ;  /* 0x000000130b0b7224 */ /* 0x000fe200078e020a */
[----:B------:R-:W-:Y:S02]  /*5260*/  I2FP.F32.U32 R10, R22 ;  /* 0x00000016000a7245 */ /* 0x000fe40000201000 */
[----:B------:R-:W3:Y:S01]  /*5270*/  LDC R26, c[0x0][0x658] ;  /* 0x00019600ff1a7b82 */ /* 0x000ee20000000800 */
[----:B------:R-:W-:Y:S01]  /*5280*/  IMAD.IADD R9, R9, 0x1, R11 ;  /* 0x0000000109097824 */ /* 0x000fe200078e020b */
[----:B--2---:R-:W-:Y:S01]  /*5290*/  ISETP.NE.U32.AND P1, PT, R28, RZ, PT ;  /* 0x000000ff1c00720c */ /* 0x004fe20003f25070 */
[----:B------:R-:W-:Y:S01]  /*52a0*/  FMUL R10, R10, UR6 ;  /* 0x000000060a0a7c20 */ /* 0x000fe20008400000 */
[----:B------:R-:W-:Y:S02]  /*52b0*/  IMAD.MOV.U32 R11, RZ, RZ, -0x1 ;  /* 0xffffffffff0b7424 */ /* 0x000fe400078e00ff */
[----:B------:R-:W-:Y:S01]  /*52c0*/  ISETP.NE.AND.EX P1, PT, R29, RZ, PT, P1 ;  /* 0x000000ff1d00720c */ /* 0x000fe20003f25310 */
[----:B------:R2:W4:Y:S01]  /*52d0*/  F2I.U32.TRUNC.NTZ R17, R10 ;  /* 0x0000000a00117305 */ /* 0x000522000020f000 */
[----:B------:R-:W2:Y:S01]  /*52e0*/  LDC R19, c[0x0][0x148] ;  /* 0x00005200ff137b82 */ /* 0x000ea20000000800 */
[----:B0-----:R-:W-:-:S02]  /*52f0*/  SHF.R.U64 R16, R8, R12, R9 ;  /* 0x0000000c08107219 */ /* 0x001fc40000001209 */
[----:B------:R-:W-:-:S05]  /*5300*/  SHF.R.U32.HI R9, RZ, R12, R9 ;  /* 0x0000000cff097219 */ /* 0x000fca0000011609 */
[----:B------:R-:W0:Y:S01]  /*5310*/  LDC R20, c[0x0][0x600] ;  /* 0x00018000ff147b82 */ /* 0x000e220000000800 */
[-CC-:B-1----:R-:W-:Y:S02]  /*5320*/  SHF.R.U64 R14, R16, R24.reuse, R9.reuse ;  /* 0x00000018100e7219 */ /* 0x182fe40000001209 */
[----:B------:R-:W-:-:S05]  /*5330*/  SHF.R.U32.HI R9, RZ, R24, R9 ;  /* 0x00000018ff097219 */ /* 0x000fca0000011609 */
[----:B------:R-:W1:Y:S01]  /*5340*/  LDC R25, c[0x0][0x648] ;  /* 0x00019200ff197b82 */ /* 0x000e620000000800 */
[-CC-:B---3--:R-:W-:Y:S02]  /*5350*/  SHF.R.U64 R18, R14, R26.reuse, R9.reuse ;  /* 0x0000001a0e127219 */ /* 0x188fe40000001209 */
[-C--:B------:R-:W-:Y:S02]  /*5360*/  SHF.L.U32 R11, R11, R26.reuse, RZ ;  /* 0x0000001a0b0b7219 */ /* 0x080fe400000006ff */
[-C--:B------:R-:W-:Y:S01]  /*5370*/  SHF.R.U32.HI R9, RZ, R26.reuse, R9 ;  /* 0x0000001aff097219 */ /* 0x080fe20000011609 */
[----:B------:R-:W-:Y:S01]  /*5380*/  IMAD.MOV.U32 R8, RZ, RZ, R18 ;  /* 0x000000ffff087224 */ /* 0x000fe200078e0012 */
[----:B------:R-:W-:Y:S01]  /*5390*/  SHF.L.U32 R24, R13, R26, RZ ;  /* 0x0000001a0d187219 */ /* 0x000fe200000006ff */
[----:B------:R-:W3:Y:S01]  /*53a0*/  LDC R27, c[0x0][0x638] ;  /* 0x00018e00ff1b7b82 */ /* 0x000ee20000000800 */
[----:B------:R-:W-:-:S07]  /*53b0*/  LOP3.LUT R23, RZ, R11, RZ, 0x33, !PT ;  /* 0x0000000bff177212 */ /* 0x000fce00078e33ff */
[----:B------:R-:W0:Y:S01]  /*53c0*/  LDC R30, c[0x0][0x610] ;  /* 0x00018400ff1e7b82 */ /* 0x000e220000000800 */
[----:B----4-:R-:W-:Y:S05]  /*53d0*/  @!P1 BRA `(.L_x_106) ;  /* 0x0000000000289947 */ /* 0x010fea0003800000 */
[----:B------:R-:W4:Y:S02]  /*53e0*/  LDC R13, c[0x0][0x64c] ;  /* 0x00019300ff0d7b82 */ /* 0x000f240000000800 */
[----:B----4-:R-:W-:-:S05]  /*53f0*/  IADD3 R13, P1, R18, R13, RZ ;  /* 0x0000000d120d7210 */ /* 0x010fca0007f3e0ff */
[----:B------:R-:W-:-:S04]  /*5400*/  IMAD.X R15, RZ, RZ, R9, P1 ;  /* 0x000000ffff0f7224 */ /* 0x000fc800008e0609 */
[----:B------:R-:W-:-:S04]  /*5410*/  IMAD.WIDE.U32 R8, R15, R28, RZ ;  /* 0x0000001c0f087225 */ /* 0x000fc800078e00ff */
[----:B--2---:R-:W-:-:S04]  /*5420*/  IMAD.WIDE.U32 R10, P1, R13, R29, R8 ;  /* 0x0000001d0d0a7225 */ /* 0x004fc80007820008 */
[----:B------:R-:W-:-:S04]  /*5430*/  IMAD.WIDE.U32 R8, R13, R28, RZ ;  /* 0x0000001c0d087225 */ /* 0x000fc800078e00ff */
[----:B------:R-:W-:Y:S01]  /*5440*/  IMAD.X R13, RZ, RZ, RZ, P1 ;  /* 0x000000ffff0d7224 */ /* 0x000fe200008e06ff */
[----:B------:R-:W-:Y:S01]  /*5450*/  IADD3 RZ, P1, R9, R10, RZ ;  /* 0x0000000a09ff7210 */ /* 0x000fe20007f3e0ff */
[----:B------:R-:W-:-:S04]  /*5460*/  IMAD.MOV.U32 R12, RZ, RZ, R11 ;  /* 0x000000ffff0c7224 */ /* 0x000fc800078e000b */
[----:B------:R-:W-:-:S08]  /*5470*/  IMAD.WIDE.U32.X R8, R15, R29, R12, P1 ;  /* 0x0000001d0f087225 */ /* 0x000fd000008e040c */
.L_x_106:
[----:B-1----:R-:W-:Y:S01]  /*5480*/  SHF.R.U64 R8, R8, R25, R9 ;  /* 0x0000001908087219 */ /* 0x002fe20000001209 */
[----:B0-----:R-:W-:Y:S01]  /*5490*/  VIADD R13, R20, 0xffffffff ;  /* 0xffffffff140d7836 */ /* 0x001fe20000000000 */
[----:B------:R-:W-:Y:S01]  /*54a0*/  LOP3.LUT R11, R14, R23, RZ, 0xc0, !PT ;  /* 0x000000170e0b7212 */ /* 0x000fe200078ec0ff */
[----:B------:R-:W-:Y:S02]  /*54b0*/  IMAD.MOV R17, RZ, RZ, -R17 ;  /* 0x000000ffff117224 */ /* 0x000fe400078e0a11 */
[----:B------:R-:W-:Y:S02]  /*54c0*/  IMAD.MOV R9, RZ, RZ, -R8 ;  /* 0x000000ffff097224 */ /* 0x000fe400078e0a08 */
[----:B------:R-:W-:Y:S01]  /*54d0*/  IMAD R24, R24, R8, R11 ;  /* 0x0000000818187224 */ /* 0x000fe200078e020b */
[----:B------:R-:W-:Y:S01]  /*54e0*/  LOP3.LUT R11, R16, R13, RZ, 0xc0, !PT ;  /* 0x0000000d100b7212 */ /* 0x000fe200078ec0ff */
[----:B--2---:R-:W-:Y:S02]  /*54f0*/  @P4 IMAD R21, R19, R17, R22 ;  /* 0x0000001113154224 */ /* 0x004fe400078e0216 */
[----:B---3--:R-:W-:-:S02]  /*5500*/  IMAD R8, R9, R27, R18 ;  /* 0x0000001b09087224 */ /* 0x008fc400078e0212 */
[----:B------:R-:W-:Y:S02]  /*5510*/  IMAD R24, R24, R30, R21 ;  /* 0x0000001e18187224 */ /* 0x000fe400078e0215 */
[----:B------:R-:W-:Y:S02]  /*5520*/  IMAD R9, R8, R20, R11 ;  /* 0x0000001408097224 */ /* 0x000fe400078e020b */
[----:B------:R-:W-:-:S03]  /*5530*/  IMAD.MOV.U32 R10, RZ, RZ, 0x1 ;  /* 0x00000001ff0a7424 */ /* 0x000fc600078e00ff */
[----:B------:R-:W-:Y:S02]  /*5540*/  SEL R12, R9, R24, !P4 ;  /* 0x00000018090c7207 */ /* 0x000fe40006000000 */
[----:B------:R-:W-:Y:S02]  /*5550*/  PRMT R8, R10, 0x7610, R8 ;  /* 0x000076100a087816 */ /* 0x000fe40000000008 */
[----:B------:R-:W-:-:S07]  /*5560*/  SEL R24, R24, R9, !P4 ;  /* 0x0000000918187207 */ /* 0x000fce0006000000 */
.L_x_104:
[----:B------:R-:W-:Y:S01]  /*5570*/  LOP3.LUT P1, RZ, R8, 0xff, RZ, 0xc0, !PT ;  /* 0x000000ff08ff7812 */ /* 0x000fe2000782c0ff */
[----:B---3--:R-:W-:-:S12]  /*5580*/  IMAD.MOV.U32 R11, RZ, RZ, R24 ;  /* 0x000000ffff0b7224 */ /* 0x008fd800078e0018 */
[----:B------:R-:W-:Y:S05]  /*5590*/  @P1 BRA `(.L_x_107) ;  /* 0xffffffb800e01947 */ /* 0x000fea000383ffff */
[----:B------:R-:W-:Y:S05]  /*55a0*/  EXIT ;  /* 0x000000000000794d */ /* 0x000fea0003800000 */
.L_x_7:
[----:B0-----:R-:W-:Y:S01]  /*55b0*/  ULDC.64 UR4, c[0x0][0x650] ;  /* 0x0001940000047ab9 */ /* 0x001fe20000000a00 */
        /* <DEDUP_REMOVED lines=25> */
.L_x_109:
[----:B------:R-:W0:Y:S01]  /*5750*/  LDC.64 R28, c[0x0][0x640] ;  /* 0x00019000ff1c7b82 */ /* 0x000e220000000a00 */
[-CC-:B------:R-:W-:Y:S01]  /*5760*/  SHF.R.U64 R21, R14, R6.reuse, R15.reuse ;  /* 0x000000060e157219 */ /* 0x180fe2000000120f */
[----:B------:R-:W-:Y:S01]  /*5770*/  IMAD.MOV.U32 R26, RZ, RZ, 0x1 ;  /* 0x00000001ff1a7424 */ /* 0x000fe200078e00ff */
[----:B------:R-:W-:Y:S02]  /*5780*/  SHF.R.U32.HI R6, RZ, R6, R15 ;  /* 0x00000006ff067219 */ /* 0x000fe4000001160f */
[----:B------:R-:W-:-:S03]  /*5790*/  IADD3 R13, P0, RZ, -R21, RZ ;  /* 0x80000015ff0d7210 */ /* 0x000fc60007f1e0ff */
[----:B------:R-:W1:Y:S02]  /*57a0*/  LDC R12, c[0x0][0x618] ;  /* 0x00018600ff0c7b82 */ /* 0x000e640000000800 */
[----:B------:R-:W-:-:S04]  /*57b0*/  IMAD.X R11, RZ, RZ, ~R6, P0 ;  /* 0x000000ffff0b7224 */ /* 0x000fc800000e0e06 */
[-C--:B------:R-:W-:Y:S02]  /*57c0*/  IMAD R6, R11, R22.reuse, RZ ;  /* 0x000000160b067224 */ /* 0x080fe400078e02ff */
[----:B------:R-:W2:Y:S01]  /*57d0*/  LDC R14, c[0x0][0x608] ;  /* 0x00018200ff0e7b82 */ /* 0x000ea20000000800 */
[----:B------:R-:W-:-:S04]  /*57e0*/  IMAD.WIDE.U32 R10, R13, R22, R4 ;  /* 0x000000160d0a7225 */ /* 0x000fc800078e0004 */
[----:B------:R-:W-:-:S03]  /*57f0*/  IMAD R13, R13, R23, R6 ;  /* 0x000000170d0d7224 */ /* 0x000fc600078e0206 */
[----:B------:R-:W3:Y:S01]  /*5800*/  LDC R27, c[0x0][0x658] ;  /* 0x00019600ff1b7b82 */ /* 0x000ee20000000800 */
[----:B------:R-:W-:Y:S01]  /*5810*/  IMAD.IADD R11, R11, 0x1, R13 ;  /* 0x000000010b0b7824 */ /* 0x000fe200078e020d */
[----:B0-----:R-:W-:-:S04]  /*5820*/  ISETP.NE.U32.AND P0, PT, R28, RZ, PT ;  /* 0x000000ff1c00720c */ /* 0x001fc80003f05070 */
[----:B------:R-:W-:Y:S02]  /*5830*/  ISETP.NE.AND.EX P0, PT, R29, RZ, PT, P0 ;  /* 0x000000ff1d00720c */ /* 0x000fe40003f05300 */
[----:B------:R-:W0:Y:S01]  /*5840*/  LDC R18, c[0x0][0x600] ;  /* 0x00018000ff127b82 */ /* 0x000e220000000800 */
[-CC-:B-1----:R-:W-:Y:S01]  /*5850*/  SHF.R.U64 R16, R10, R12.reuse, R11.reuse ;  /* 0x0000000c0a107219 */ /* 0x182fe2000000120b */
[----:B------:R-:W-:Y:S01]  /*5860*/  IMAD.MOV.U32 R10, RZ, RZ, -0x1 ;  /* 0xffffffffff0a7424 */ /* 0x000fe200078e00ff */
[----:B------:R-:W-:-:S05]  /*5870*/  SHF.R.U32.HI R11, RZ, R12, R11 ;  /* 0x0000000cff0b7219 */ /* 0x000fca000001160b */
[----:B------:R-:W1:Y:S01]  /*5880*/  LDC R22, c[0x0][0x648] ;  /* 0x00019200ff167b82 */ /* 0x000e620000000800 */
[-CC-:B--2---:R-:W-:Y:S02]  /*5890*/  SHF.R.U64 R23, R16, R14.reuse, R11.reuse ;  /* 0x0000000e10177219 */ /* 0x184fe4000000120b */
[----:B------:R-:W-:-:S05]  /*58a0*/  SHF.R.U32.HI R6, RZ, R14, R11 ;  /* 0x0000000eff067219 */ /* 0x000fca000001160b */
[----:B------:R-:W2:Y:S01]  /*58b0*/  LDC R24, c[0x0][0x638] ;  /* 0x00018e00ff187b82 */ /* 0x000ea20000000800 */
[-C--:B---3--:R-:W-:Y:S02]  /*58c0*/  SHF.L.U32 R10, R10, R27.reuse, RZ ;  /* 0x0000001b0a0a7219 */ /* 0x088fe400000006ff */
[-CC-:B------:R-:W-:Y:S02]  /*58d0*/  SHF.R.U64 R25, R23, R27.reuse, R6.reuse ;  /* 0x0000001b17197219 */ /* 0x180fe40000001206 */
[----:B------:R-:W-:Y:S02]  /*58e0*/  LOP3.LUT R30, RZ, R10, RZ, 0x33, !PT ;  /* 0x0000000aff1e7212 */ /* 0x000fe400078e33ff */
[----:B------:R-:W-:Y:S01]  /*58f0*/  SHF.R.U32.HI R11, RZ, R27, R6 ;  /* 0x0000001bff0b7219 */ /* 0x000fe20000011606 */
[----:B------:R-:W3:Y:S01]  /*5900*/  LDC R31, c[0x0][0x610] ;  /* 0x00018400ff1f7b82 */ /* 0x000ee20000000800 */
[----:B------:R-:W-:Y:S01]  /*5910*/  IMAD.MOV.U32 R10, RZ, RZ, R25 ;  /* 0x000000ffff0a7224 */ /* 0x000fe200078e0019 */
[----:B------:R-:W-:Y:S06]  /*5920*/  @!P0 BRA `(.L_x_110) ;  /* 0x0000000000288947 */ /* 0x000fec0003800000 */
        /* <DEDUP_REMOVED lines=10> */
.L_x_110:
[----:B-1----:R-:W-:Y:S01]  /*59d0*/  SHF.R.U64 R9, R10, R22, R11 ;  /* 0x000000160a097219 */ /* 0x002fe2000000120b */
[----:B0-----:R-:W-:Y:S01]  /*59e0*/  VIADD R11, R18, 0xffffffff ;  /* 0xffffffff120b7836 */ /* 0x001fe20000000000 */
[----:B------:R-:W-:Y:S01]  /*59f0*/  SHF.L.U32 R26, R26, R27, RZ ;  /* 0x0000001b1a1a7219 */ /* 0x000fe200000006ff */
[----:B------:R-:W-:Y:S01]  /*5a00*/  @P4 IMAD R7, R17, R20, R8 ;  /* 0x0000001411074224 */ /* 0x000fe200078e0208 */
[----:B------:R-:W-:Y:S01]  /*5a10*/  LOP3.LUT R6, R23, R30, RZ, 0xc0, !PT ;  /* 0x0000001e17067212 */ /* 0x000fe200078ec0ff */
[----:B------:R-:W-:-:S04]  /*5a20*/  IMAD.MOV R10, RZ, RZ, -R9 ;  /* 0x000000ffff0a7224 */ /* 0x000fc800078e0a09 */
[----:B------:R-:W-:Y:S01]  /*5a30*/  IMAD R8, R26, R9, R6 ;  /* 0x000000091a087224 */ /* 0x000fe200078e0206 */
[----:B------:R-:W-:Y:S01]  /*5a40*/  LOP3.LUT R9, R16, R11, RZ, 0xc0, !PT ;  /* 0x0000000b10097212 */ /* 0x000fe200078ec0ff */
[----:B--2---:R-:W-:Y:S02]  /*5a50*/  IMAD R6, R10, R24, R25 ;  /* 0x000000180a067224 */ /* 0x004fe400078e0219 */
[----:B---3--:R-:W-:Y:S02]  /*5a60*/  IMAD R7, R8, R31, R7 ;  /* 0x0000001f08077224 */ /* 0x008fe400078e0207 */
[----:B------:R-:W-:Y:S02]  /*5a70*/  IMAD R18, R6, R18, R9 ;  /* 0x0000001206127224 */ /* 0x000fe400078e0209 */
[----:B------:R-:W-:Y:S02]  /*5a80*/  IMAD.MOV.U32 R8, RZ, RZ, 0x1 ;  /* 0x00000001ff087424 */ /* 0x000fe400078e00ff */
[----:B------:R-:W-:Y:S01]  /*5a90*/  IMAD.MOV.U32 R16, RZ, RZ, R21 ;  /* 0x000000ffff107224 */ /* 0x000fe200078e0015 */
[----:B------:R-:W-:-:S02]  /*5aa0*/  SEL R13, R18, R7, !P4 ;  /* 0x00000007120d7207 */ /* 0x000fc40006000000 */
[----:B------:R-:W-:Y:S02]  /*5ab0*/  PRMT R6, R8, 0x7610, R6 ;  /* 0x0000761008067816 */ /* 0x000fe40000000006 */
[----:B------:R-:W-:-:S07]  /*5ac0*/  SEL R18, R7, R18, !P4 ;  /* 0x0000001207127207 */ /* 0x000fce0006000000 */
.L_x_108:
[----:B------:R-:W-:-:S08]  /*5ad0*/  NOP ;  /* 0x0000000000007918 */ /* 0x000fd00000000000 */
[----:B------:R-:W0:-:S00]  /*5ae0*/  USETMAXREG.DEALLOC.CTAPOOL 0x28 ;  /* 0x00000028000079c8 */ /* 0x000e0000080e0500 */
[----:B0-----:R-:W-:-:S13]  /*5af0*/  ISETP.NE.AND P0, PT, R3, RZ, PT ;  /* 0x000000ff0300720c */ /* 0x001fda0003f05270 */
[----:B------:R-:W-:Y:S05]  /*5b00*/  @P0 EXIT ;  /* 0x000000000000094d */ /* 0x000fea0003800000 */
[----:B------:R-:W-:Y:S01]  /*5b10*/  LOP3.LUT P0, RZ, R6, 0xff, RZ, 0xc0, !PT ;  /* 0x000000ff06ff7812 */ /* 0x000fe2000780c0ff */
[----:B------:R-:W-:Y:S02]  /*5b20*/  IMAD.MOV.U32 R3, RZ, RZ, 0x1 ;  /* 0x00000001ff037424 */ /* 0x000fe400078e00ff */
[----:B------:R-:W-:-:S10]  /*5b30*/  IMAD.MOV.U32 R17, RZ, RZ, RZ ;  /* 0x000000ffff117224 */ /* 0x000fd400078e00ff */
[----:B------:R-:W-:Y:S05]  /*5b40*/  @!P0 BRA `(.L_x_111) ;  /* 0x0000000c00348947 */ /* 0x000fea0003800000 */
[----:B------:R-:W0:Y:S01]  /*5b50*/  LDC R3, c[0x0][0x28c] ;  /* 0x0000a300ff037b82 */ /* 0x000e220000000800 */
[----:B------:R-:W-:Y:S01]  /*5b60*/  ULDC UR5, c[0x0][0x658] ;  /* 0x0001960000057ab9 */ /* 0x000fe20000000800 */
[----:B------:R-:W-:Y:S01]  /*5b70*/  UMOV UR7, 0xffffffff ;  /* 0xffffffff00077882 */ /* 0x000fe20000000000 */
[----:B------:R-:W-:Y:S01]  /*5b80*/  ULDC UR6, c[0x0][0xc] ;  /* 0x0000030000067ab9 */ /* 0x000fe20000000800 */
[----:B------:R-:W-:Y:S01]  /*5b90*/  USHF.L.U32 UR8, UR7, UR5, URZ ;  /* 0x0000000507087299 */ /* 0x000fe2000800063f */
[----:B------:R-:W-:Y:S01]  /*5ba0*/  BSSY B0, `(.L_x_111) ;  /* 0x00000c7000007945 */ /* 0x000fe20003800000 */
[----:B------:R-:W-:Y:S01]  /*5bb0*/  UMOV UR9, 0x1 ;  /* 0x0000000100097882 */ /* 0x000fe20000000000 */
[----:B------:R-:W-:Y:S01]  /*5bc0*/  ULDC UR7, c[0x0][0x10] ;  /* 0x0000040000077ab9 */ /* 0x000fe20000000800 */
[----:B------:R-:W1:Y:S01]  /*5bd0*/  S2UR UR10, SR_CgaCtaId ;  /* 0x00000000000a79c3 */ /* 0x000e620000008800 */
[----:B------:R-:W-:Y:S01]  /*5be0*/  UIMAD.WIDE.U32 UR6, UR6, UR7, URZ ;  /* 0x00000007060672a5 */ /* 0x000fe2000f8e003f */
[----:B------:R-:W-:Y:S01]  /*5bf0*/  IMAD.MOV.U32 R14, RZ, RZ, 0x1 ;  /* 0x00000001ff0e7424 */ /* 0x000fe200078e00ff */
[----:B------:R-:W-:Y:S01]  /*5c00*/  USHF.L.U32 UR18, UR9, UR5, URZ ;  /* 0x0000000509127299 */ /* 0x000fe2000800063f */
[----:B------:R-:W-:Y:S01]  /*5c10*/  LOP3.LUT R15, R2, 0x2, RZ, 0xfc, !PT ;  /* 0x00000002020f7812 */ /* 0x000fe200078efcff */
[----:B------:R-:W-:Y:S01]  /*5c20*/  IMAD.MOV.U32 R17, RZ, RZ, RZ ;  /* 0x000000ffff117224 */ /* 0x000fe200078e00ff */
[----:B------:R-:W-:Y:S01]  /*5c30*/  ULDC UR5, c[0x0][0x14] ;  /* 0x0000050000057ab9 */ /* 0x000fe20000000800 */
[----:B------:R-:W-:Y:S01]  /*5c40*/  ULDC UR4, c[0x0][0x600] ;  /* 0x0001800000047ab9 */ /* 0x000fe20000000800 */
[----:B------:R-:W-:-:S02]  /*5c50*/  UIMAD.WIDE.U32 UR22, UR6, UR5, URZ ;  /* 0x00000005061672a5 */ /* 0x000fc4000f8e003f */
[----:B------:R-:W-:Y:S02]  /*5c60*/  UIMAD UR13, UR7, UR5, URZ ;  /* 0x00000005070d72a4 */ /* 0x000fe4000f8e023f */
[----:B------:R-:W-:Y:S02]  /*5c70*/  UIADD3 UR4, UR4, -0x1, URZ ;  /* 0xffffffff04047890 */ /* 0x000fe4000fffe03f */
[----:B------:R-:W-:Y:S01]  /*5c80*/  ULOP3.LUT UR17, URZ, UR8, URZ, 0x33, !UPT ;  /* 0x000000083f117292 */ /* 0x000fe2000f8e333f */
[----:B0-----:R-:W-:Y:S01]  /*5c90*/  VIADD R3, R3, 0x7f ;  /* 0x0000007f03037836 */ /* 0x001fe20000000000 */
[----:B------:R-:W-:Y:S01]  /*5ca0*/  UIADD3 UR13, UR23, UR13, URZ ;  /* 0x0000000d170d7290 */ /* 0x000fe2000fffe03f */
[----:B------:R-:W-:-:S03]  /*5cb0*/  ULDC.64 UR24, c[0x0][0x198] ;  /* 0x0000660000187ab9 */ /* 0x000fc60000000a00 */
[----:B------:R-:W-:Y:S01]  /*5cc0*/  SHF.R.S32.HI R6, RZ, 0x1f, R3 ;  /* 0x0000001fff067819 */ /* 0x000fe20000011403 */
[----:B-1----:R-:W-:-:S03]  /*5cd0*/  IMAD.U32 R11, RZ, RZ, UR10 ;  /* 0x0000000aff0b7e24 */ /* 0x002fc6000f8e00ff */
[----:B------:R-:W-:Y:S01]  /*5ce0*/  LEA.HI R6, R6, R3, RZ, 0x7 ;  /* 0x0000000306067211 */ /* 0x000fe200078f38ff */
[----:B------:R-:W-:-:S03]  /*5cf0*/  IMAD.MOV.U32 R3, RZ, RZ, 0x1 ;  /* 0x00000001ff037424 */ /* 0x000fc600078e00ff */
[----:B------:R-:W-:-:S05]  /*5d00*/  SHF.R.S32.HI R10, RZ, 0x7, R6 ;  /* 0x00000007ff0a7819 */ /* 0x000fca0000011406 */
[----:B------:R-:W-:-:S07]  /*5d10*/  VIADD R12, R10, 0x1 ;  /* 0x000000010a0c7836 */ /* 0x000fce0000000000 */
.L_x_122:
[----:B------:R-:W-:-:S03]  /*5d20*/  UMOV UR5, 0xffffffff ;  /* 0xffffffff00057882 */ /* 0x000fc60000000000 */
[----:B------:R-:W-:Y:S05]  /*5d30*/  BRA.DIV UR5, `(.L_x_112) ;  /* 0x0000000e05847947 */ /* 0x000fea000b800000 */
[----:B------:R-:W-:-:S13]  /*5d40*/  ELECT P0, URZ, PT ;  /* 0x00000000003f782f */ /* 0x000fda0003800000 */
.L_x_132:
[----:B------:R-:W0:Y:S01]  /*5d50*/  LDC R6, c[0x0][0x28c] ;  /* 0x0000a300ff067b82 */ /* 0x000e220000000800 */
[----:B------:R-:W-:Y:S01]  /*5d60*/  BSSY B1, `(.L_x_113) ;  /* 0x000003a000017945 */ /* 0x000fe20003800000 */
[----:B0-----:R-:W-:-:S13]  /*5d70*/  ISETP.LT.OR P0, PT, R6, 0x1, !P0 ;  /* 0x000000010600780c */ /* 0x001fda0004701670 */
[----:B------:R-:W-:Y:S05]  /*5d80*/  @P0 BRA `(.L_x_114) ;  /* 0x0000000000dc0947 */ /* 0x000fea0003800000 */
[----:B------:R-:W-:Y:S02]  /*5d90*/  IMAD R18, R18, 0x2, R11 ;  /* 0x0000000212127824 */ /* 0x000fe400078e020b */
[----:B------:R-:W-:Y:S02]  /*5da0*/  IMAD.SHL.U32 R20, R13, 0x40, RZ ;  /* 0x000000400d147824 */ /* 0x000fe400078e00ff */
[----:B------:R-:W-:Y:S02]  /*5db0*/  IMAD.MOV.U32 R22, RZ, RZ, RZ ;  /* 0x000000ffff167224 */ /* 0x000fe400078e00ff */
[----:B------:R-:W-:Y:S02]  /*5dc0*/  IMAD.MOV.U32 R6, RZ, RZ, R12 ;  /* 0x000000ffff067224 */ /* 0x000fe400078e000c */
[----:B------:R-:W-:Y:S02]  /*5dd0*/  IMAD.MOV.U32 R7, RZ, RZ, R3 ;  /* 0x000000ffff077224 */ /* 0x000fe400078e0003 */
[----:B------:R-:W-:-:S02]  /*5de0*/  IMAD.MOV.U32 R8, RZ, RZ, R17 ;  /* 0x000000ffff087224 */ /* 0x000fc400078e0011 */
[----:B------:R-:W-:-:S07]  /*5df0*/  IMAD.SHL.U32 R19, R18, 0x40, RZ ;  /* 0x0000004012137824 */ /* 0x000fce00078e00ff */
.L_x_117:
[----:B------:R-:W0:Y:S01]  /*5e00*/  S2UR UR5, SR_CgaCtaId ;  /* 0x00000000000579c3 */ /* 0x000e220000008800 */
[----:B------:R-:W-:Y:S02]  /*5e10*/  MOV R18, 0x400 ;  /* 0x0000040000127802 */ /* 0x000fe40000000f00 */
[----:B------:R-:W-:Y:S02]  /*5e20*/  SHF.L.U32 R9, R7, 0x1f, RZ ;  /* 0x0000001f07097819 */ /* 0x000fe400000006ff */
[----:B------:R-:W-:-:S13]  /*5e30*/  LOP3.LUT P1, RZ, R0, 0x7f, RZ, 0xc0, !PT ;  /* 0x0000007f00ff7812 */ /* 0x000fda000782c0ff */
[----:B------:R-:W1:Y:S01]  /*5e40*/  @!P1 LDC R13, c[0x0][0x500] ;  /* 0x00014000ff0d9b82 */ /* 0x000e620000000800 */
[----:B0-----:R-:W-:-:S05]  /*5e50*/  IMAD.U32 R11, RZ, RZ, UR5 ;  /* 0x00000005ff0b7e24 */ /* 0x001fca000f8e00ff */
[----:B------:R-:W-:-:S05]  /*5e60*/  LEA R21, R11, R18, 0x18 ;  /* 0x000000120b157211 */ /* 0x000fca00078ec0ff */
[----:B------:R-:W-:-:S04]  /*5e70*/  IMAD R18, R8, 0x8, R21 ;  /* 0x0000000808127824 */ /* 0x000fc800078e0215 */
[----:B------:R-:W0:Y:S02]  /*5e80*/  SYNCS.PHASECHK.TRANS64.TRYWAIT P0, [R18+URZ+0x18], R9 ;  /* 0x00001809120075a7 */ /* 0x000e24000800017f */
[----:B01----:R-:W-:Y:S05]  /*5e90*/  @!P0 BRA `(.L_x_115) ;  /* 0x0000000c004c8947 */ /* 0x003fea0003800000 */
.L_x_133:
[----:B0-----:R-:W-:Y:S01]  /*5ea0*/  PRMT R9, R15, 0x9910, RZ ;  /* 0x000099100f097816 */ /* 0x001fe200000000ff */
[----:B------:R0:W-:Y:S03]  /*5eb0*/  @!P1 SYNCS.ARRIVE.TRANS64 RZ, [R18+URZ], R13 ;  /* 0x0000000d12ff99a7 */ /* 0x0001e6000800003f */
[----:B------:R-:W-:-:S13]  /*5ec0*/  ISETP.NE.AND P0, PT, R9, 0x2, PT ;  /* 0x000000020900780c */ /* 0x000fda0003f05270 */
[----:B0-----:R-:W-:Y:S05]  /*5ed0*/  @P0 BRA `(.L_x_116) ;  /* 0x0000000000040947 */ /* 0x001fea0003800000 */
[----:B------:R-:W-:Y:S01]  /*5ee0*/  BPT.TRAP 0x1 ;  /* 0x000000040000795c */ /* 0x000fe20000300000 */
.L_x_116:
[----:B------:R-:W-:Y:S01]  /*5ef0*/  IMAD R9, R8, 0x2, R11 ;  /* 0x0000000208097824 */ /* 0x000fe200078e020b */
[----:B------:R-:W-:Y:S01]  /*5f00*/  R2UR UR9, R18 ;  /* 0x00000000120972ca */ /* 0x000fe200000e0000 */
[----:B------:R-:W-:Y:S01]  /*5f10*/  VIADD R6, R6, 0xffffffff ;  /* 0xffffffff06067836 */ /* 0x000fe20000000000 */
[----:B------:R-:W-:Y:S01]  /*5f20*/  UIADD3 UR6, UP0, UR24, 0xf0, URZ ;  /* 0x000000f018067890 */ /* 0x000fe2000ff1e03f */
[--C-:B------:R-:W-:Y:S01]  /*5f30*/  IMAD.U32 R9, R9, 0x2000, R21.reuse ;  /* 0x0000200009097824 */ /* 0x100fe200078e0015 */
[----:B------:R-:W-:Y:S01]  /*5f40*/  R2UR UR11, R19 ;  /* 0x00000000130b72ca */ /* 0x000fe200000e0000 */
[----:B------:R-:W-:Y:S01]  /*5f50*/  IMAD R21, R8, 0x2000, R21 ;  /* 0x0000200008157824 */ /* 0x000fe200078e0215 */
[----:B------:R-:W-:Y:S01]  /*5f60*/  R2UR UR10, R22 ;  /* 0x00000000160a72ca */ /* 0x000fe200000e0000 */
[----:B------:R-:W-:Y:S01]  /*5f70*/  UIADD3 UR26, UP1, UR24, 0x1f0, URZ ;  /* 0x000001f0181a7890 */ /* 0x000fe2000ff3e03f */
[----:B------:R-:W-:Y:S01]  /*5f80*/  R2UR UR5, R9 ;  /* 0x00000000090572ca */ /* 0x000fe200000e0000 */
[----:B------:R-:W-:Y:S01]  /*5f90*/  UIADD3.X UR7, URZ, UR25, URZ, UP0, !UPT ;  /* 0x000000193f077290 */ /* 0x000fe200087fe43f */
[----:B------:R-:W-:Y:S01]  /*5fa0*/  R2UR UR8, R21 ;  /* 0x00000000150872ca */ /* 0x000fe200000e0000 */
[----:B------:R-:W-:Y:S01]  /*5fb0*/  VIADD R8, R8, 0x1 ;  /* 0x0000000108087836 */ /* 0x000fe20000000000 */
[----:B------:R-:W-:Y:S01]  /*5fc0*/  R2UR UR12, R16 ;  /* 0x00000000100c72ca */ /* 0x000fe200000e0000 */
[----:B------:R-:W-:Y:S01]  /*5fd0*/  UIADD3.X UR27, URZ, UR25, URZ, UP1, !UPT ;  /* 0x000000193f1b7290 */ /* 0x000fe20008ffe43f */
[----:B------:R-:W-:Y:S01]  /*5fe0*/  R2UR UR19, R20 ;  /* 0x00000000141372ca */ /* 0x000fe200000e0000 */
[----:B------:R-:W-:Y:S01]  /*5ff0*/  UMOV UR20, 0x30000 ;  /* 0x0003000000147882 */ /* 0x000fe20000000000 */
[----:B------:R-:W-:Y:S01]  /*6000*/  ISETP.GT.AND P1, PT, R6, 0x1, PT ;  /* 0x000000010600780c */ /* 0x000fe20003f24270 */
[----:B------:R-:W-:Y:S01]  /*6010*/  UMOV UR14, 0x0 ;  /* 0x00000000000e7882 */ /* 0x000fe20000000000 */
[----:B------:R-:W-:Y:S01]  /*6020*/  UMOV UR15, 0x10000000 ;  /* 0x10000000000f7882 */ /* 0x000fe20000000000 */
[----:B------:R-:W-:Y:S01]  /*6030*/  ISETP.NE.AND P0, PT, R8, 0x3, PT ;  /* 0x000000030800780c */ /* 0x000fe20003f05270 */
[----:B------:R-:W-:Y:S01]  /*6040*/  VIADD R22, R22, 0x80 ;  /* 0x0000008016167836 */ /* 0x000fe20000000000 */
[----:B------:R-:W-:-:S02]  /*6050*/  UIADD3 UR5, UR5, 0x100, URZ ;  /* 0x0000010005057890 */ /* 0x000fc4000fffe03f */
[----:B------:R-:W-:Y:S01]  /*6060*/  UIADD3 UR16, UR8, 0xc100, URZ ;  /* 0x0000c10008107890 */ /* 0x000fe2000fffe03f */
[----:B------:R-:W-:Y:S02]  /*6070*/  SEL R18, RZ, 0x1, P0 ;  /* 0x00000001ff127807 */ /* 0x000fe40000000000 */
[----:B------:R-:W-:Y:S02]  /*6080*/  SEL R8, R8, RZ, P0 ;  /* 0x000000ff08087207 */ /* 0x000fe40000000000 */
[----:B------:R-:W-:Y:S01]  /*6090*/  UMOV UR8, UR5 ;  /* 0x0000000500087c82 */ /* 0x000fe20008000000 */
[----:B------:R-:W-:Y:S01]  /*60a0*/  LOP3.LUT R7, R7, R18, RZ, 0x3c, !PT ;  /* 0x0000001207077212 */ /* 0x000fe200078e3cff */
[----:B------:R0:W-:Y:S02]  /*60b0*/  UTMALDG.3D.MULTICAST [UR8], [UR6], UR20, desc[UR14] ;  /* 0x00000e08060073b4 */ /* 0x0001e40008011814 */
[----:B0-----:R-:W-:Y:S01]  /*60c0*/  UMOV UR8, UR16 ;  /* 0x0000001000087c82 */ /* 0x001fe20008000000 */
[----:B------:R-:W-:-:S02]  /*60d0*/  UMOV UR11, UR19 ;  /* 0x00000013000b7c82 */ /* 0x000fc40008000000 */
[----:B------:R0:W-:Y:S02]  /*60e0*/  UTMALDG.3D [UR8], [UR26], desc[UR14] ;  /* 0x00000e081a0075b4 */ /* 0x0001e40008011000 */
[----:B0-----:R-:W-:Y:S05]  /*60f0*/  @P1 BRA `(.L_x_117) ;  /* 0xfffffffc00401947 */ /* 0x001fea000383ffff */
.L_x_114:
[----:B------:R-:W-:Y:S05]  /*6100*/  BSYNC B1 ;  /* 0x0000000000017941 */ /* 0x000fea0003800000 */
.L_x_113:
[----:B------:R-:W-:Y:S01]  /*6110*/  LOP3.LUT P1, RZ, R14, 0xff, RZ, 0xc0, !PT ;  /* 0x000000ff0eff7812 */ /* 0x000fe2000782c0ff */
[C---:B------:R-:W-:Y:S01]  /*6120*/  IMAD.IADD R17, R10.reuse, 0x1, R17 ;  /* 0x000000010a117824 */ /* 0x040fe200078e0211 */
[----:B------:R-:W-:Y:S01]  /*6130*/  ULDC.64 UR6, c[0x0][0x650] ;  /* 0x0001940000067ab9 */ /* 0x000fe20000000a00 */
[C---:B------:R-:W-:Y:S01]  /*6140*/  ISETP.GE.U32.AND P2, PT, R10.reuse, 0x3, PT ;  /* 0x000000030a00780c */ /* 0x040fe20003f46070 */
[----:B------:R-:W-:Y:S01]  /*6150*/  BSSY B1, `(.L_x_118) ;  /* 0x0000069000017945 */ /* 0x000fe20003800000 */
[----:B------:R-:W-:Y:S01]  /*6160*/  IMAD.MOV.U32 R18, RZ, RZ, -0x1 ;  /* 0xffffffffff127424 */ /* 0x000fe200078e00ff */
[----:B------:R-:W-:Y:S01]  /*6170*/  ISETP.GT.U32.AND P0, PT, R17, 0x2, PT ;  /* 0x000000021100780c */ /* 0x000fe20003f04070 */
[----:B------:R-:W-:Y:S01]  /*6180*/  IMAD.MOV.U32 R13, RZ, RZ, -0x1 ;  /* 0xffffffffff0d7424 */ /* 0x000fe200078e00ff */
[----:B------:R-:W-:Y:S01]  /*6190*/  PRMT R14, RZ, 0x7610, R14 ;  /* 0x00007610ff0e7816 */ /* 0x000fe2000000000e */
[----:B------:R-:W-:Y:S01]  /*61a0*/  IMAD.MOV.U32 R16, RZ, RZ, -0x1 ;  /* 0xffffffffff107424 */ /* 0x000fe200078e00ff */
[----:B------:R-:W-:-:S03]  /*61b0*/  ISETP.LT.U32.AND P0, PT, R10, 0x3, P0 ;  /* 0x000000030a00780c */ /* 0x000fc60000701070 */
[----:B------:R-:W0:Y:S01]  /*61c0*/  @P1 S2R R11, SR_CgaCtaId ;  /* 0x00000000000b1919 */ /* 0x000e220000008800 */
[----:B------:R-:W-:-:S04]  /*61d0*/  @P1 MOV R6, 0x400 ;  /* 0x0000040000061802 */ /* 0x000fc80000000f00 */
[----:B0-----:R-:W-:Y:S01]  /*61e0*/  @P1 LEA R8, R11, R6, 0x18 ;  /* 0x000000060b081211 */ /* 0x001fe200078ec0ff */
[----:B------:R-:W-:Y:S01]  /*61f0*/  IMAD.WIDE.U32 R6, R17, -0x55555555, RZ ;  /* 0xaaaaaaab11067825 */ /* 0x000fe200078e00ff */
[----:B------:R-:W-:Y:S02]  /*6200*/  SEL R6, RZ, 0x1, !P0 ;  /* 0x00000001ff067807 */ /* 0x000fe40004000000 */
[----:B------:R0:W-:Y:S01]  /*6210*/  @P1 SYNCS.ARRIVE.TRANS64.A1T0 RZ, [R8+URZ+0x48], RZ ;  /* 0x000048ff08ff19a7 */ /* 0x0001e2000810003f */
[----:B------:R-:W-:Y:S02]  /*6220*/  IADD3 R4, P1, R4, UR22, RZ ;  /* 0x0000001604047c10 */ /* 0x000fe4000ff3e0ff */
[----:B------:R-:W-:Y:S02]  /*6230*/  LOP3.LUT R3, R3, R6, RZ, 0x3c, !PT ;  /* 0x0000000603037212 */ /* 0x000fe400078e3cff */
[----:B------:R-:W-:Y:S02]  /*6240*/  IADD3.X R5, R5, UR13, RZ, P1, !PT ;  /* 0x0000000d05057c10 */ /* 0x000fe40008ffe4ff */
[----:B------:R-:W-:-:S02]  /*6250*/  ISETP.GE.U32.AND P0, PT, R4, UR6, PT ;  /* 0x0000000604007c0c */ /* 0x000fc4000bf06070 */
[----:B0-----:R-:W-:Y:S02]  /*6260*/  SHF.R.U32.HI R8, RZ, 0x1, R7 ;  /* 0x00000001ff087819 */ /* 0x001fe40000011607 */
[----:B------:R-:W-:Y:S02]  /*6270*/  ISETP.GE.U32.AND.EX P0, PT, R5, UR7, PT, P0 ;  /* 0x0000000705007c0c */ /* 0x000fe4000bf06100 */
[----:B------:R-:W-:Y:S01]  /*6280*/  @P2 LOP3.LUT R3, R3, 0x1, R8, 0x78, !PT ;  /* 0x0000000103032812 */ /* 0x000fe200078e7808 */
[----:B------:R-:W-:Y:S01]  /*6290*/  IMAD R17, R8, -0x3, R17 ;  /* 0xfffffffd08117824 */ /* 0x000fe200078e0211 */
[----:B------:R-:W-:-:S09]  /*62a0*/  PRMT R6, RZ, 0x7610, R6 ;  /* 0x00007610ff067816 */ /* 0x000fd20000000006 */
[----:B------:R-:W-:Y:S05]  /*62b0*/  @P0 BRA `(.L_x_119) ;  /* 0x0000000400480947 */ /* 0x000fea0003800000 */
[----:B------:R-:W0:Y:S01]  /*62c0*/  S2R R18, SR_CTAID.X ;  /* 0x0000000000127919 */ /* 0x000e220000002500 */
[----:B------:R-:W-:Y:S01]  /*62d0*/  ULDC.64 UR6, c[0x0][0x628] ;  /* 0x00018a0000067ab9 */ /* 0x000fe20000000a00 */
[----:B------:R-:W1:Y:S01]  /*62e0*/  LDC R19, c[0x0][0x144] ;  /* 0x00005100ff137b82 */ /* 0x000e620000000800 */
[----:B------:R-:W-:Y:S01]  /*62f0*/  ISETP.NE.U32.AND P0, PT, RZ, UR6, PT ;  /* 0x00000006ff007c0c */ /* 0x000fe2000bf05070 */
[----:B------:R-:W2:Y:S01]  /*6300*/  S2R R13, SR_CTAID.Y ;  /* 0x00000000000d7919 */ /* 0x000ea20000002600 */
[----:B------:R-:W-:Y:S01]  /*6310*/  ULDC UR8, c[0x0][0x630] ;  /* 0x00018c0000087ab9 */ /* 0x000fe20000000800 */
[----:B------:R-:W-:Y:S01]  /*6320*/  ULDC UR9, c[0x0][0x150] ;  /* 0x0000540000097ab9 */ /* 0x000fe20000000800 */
[----:B------:R-:W-:Y:S01]  /*6330*/  ISETP.NE.AND.EX P0, PT, RZ, UR7, PT, P0 ;  /* 0x00000007ff007c0c */ /* 0x000fe2000bf05300 */
[----:B------:R-:W-:Y:S02]  /*6340*/  IMAD.MOV.U32 R6, RZ, RZ, R4 ;  /* 0x000000ffff067224 */ /* 0x000fe400078e0004 */
[----:B------:R-:W-:Y:S01]  /*6350*/  IMAD.MOV.U32 R7, RZ, RZ, R5 ;  /* 0x000000ffff077224 */ /* 0x000fe200078e0005 */
[----:B0-----:R-:W-:-:S09]  /*6360*/  I2FP.F32.U32 R20, R18 ;  /* 0x0000001200147245 */ /* 0x001fd20000201000 */
[----:B------:R-:W-:Y:S05]  /*6370*/  @!P0 BRA `(.L_x_120) ;  /* 0x0000000000288947 */ /* 0x000fea0003800000 */
[----:B------:R-:W-:Y:S02]  /*6380*/  ULDC UR5, c[0x0][0x634] ;  /* 0x00018d0000057ab9 */ /* 0x000fe40000000800 */
[----:B------:R-:W-:-:S05]  /*6390*/  IADD3 R7, P0, R4, UR5, RZ ;  /* 0x0000000504077c10 */ /* 0x000fca000ff1e0ff */
[----:B------:R-:W-:-:S04]  /*63a0*/  IMAD.X R21, RZ, RZ, R5, P0 ;  /* 0x000000ffff157224 */ /* 0x000fc800000e0605 */
[----:B------:R-:W-:-:S04]  /*63b0*/  IMAD.WIDE.U32 R8, R21, UR6, RZ ;  /* 0x0000000615087c25 */ /* 0x000fc8000f8e00ff */
[----:B------:R-:W-:-:S04]  /*63c0*/  IMAD.WIDE.U32 R8, P0, R7, UR7, R8 ;  /* 0x0000000707087c25 */ /* 0x000fc8000f800008 */
[----:B------:R-:W-:-:S04]  /*63d0*/  IMAD.WIDE.U32 R6, R7, UR6, RZ ;  /* 0x0000000607067c25 */ /* 0x000fc8000f8e00ff */
[----:B------:R-:W-:Y:S01]  /*63e0*/  IMAD.MOV.U32 R6, RZ, RZ, R9 ;  /* 0x000000ffff067224 */ /* 0x000fe200078e0009 */
[----:B------:R-:W-:Y:S01]  /*63f0*/  IADD3 RZ, P1, R7, R8, RZ ;  /* 0x0000000807ff7210 */ /* 0x000fe20007f3e0ff */
[----:B------:R-:W-:-:S04]  /*6400*/  IMAD.X R7, RZ, RZ, RZ, P0 ;  /* 0x000000ffff077224 */ /* 0x000fc800000e06ff */
[----:B------:R-:W-:-:S08]  /*6410*/  IMAD.WIDE.U32.X R6, R21, UR7, R6, P1 ;  /* 0x0000000715067c25 */ /* 0x000fd000088e0406 */
.L_x_120:
[----:B------:R-:W-:Y:S01]  /*6420*/  FMUL R20, R20, UR9 ;  /* 0x0000000914147c20 */ /* 0x000fe20008400000 */
[--C-:B------:R-:W-:Y:S01]  /*6430*/  SHF.R.U64 R16, R6, UR8, R7.reuse ;  /* 0x0000000806107c19 */ /* 0x100fe20008001207 */
[----:B------:R-:W-:Y:S01]  /*6440*/  ULDC.64 UR6, c[0x0][0x620] ;  /* 0x0001880000067ab9 */ /* 0x000fe20000000a00 */
[----:B------:R-:W-:Y:S01]  /*6450*/  SHF.R.U32.HI R6, RZ, UR8, R7 ;  /* 0x00000008ff067c19 */ /* 0x000fe20008011607 */
[----:B------:R-:W-:Y:S01]  /*6460*/  ULDC.64 UR8, c[0x0][0x640] ;  /* 0x0001900000087ab9 */ /* 0x000fe20000000a00 */
[----:B------:R-:W-:Y:S01]  /*6470*/  IADD3 R7, P0, RZ, -R16, RZ ;  /* 0x80000010ff077210 */ /* 0x000fe20007f1e0ff */
[----:B------:R-:W0:Y:S01]  /*6480*/  F2I.U32.TRUNC.NTZ R20, R20 ;  /* 0x0000001400147305 */ /* 0x000e22000020f000 */
[----:B------:R-:W3:Y:S01]  /*6490*/  LDC R22, c[0x0][0x148] ;  /* 0x00005200ff167b82 */ /* 0x000ee20000000800 */
[----:B------:R-:W-:Y:S02]  /*64a0*/  ULDC UR5, c[0x0][0x618] ;  /* 0x0001860000057ab9 */ /* 0x000fe40000000800 */
[----:B------:R-:W-:Y:S01]  /*64b0*/  IMAD.X R6, RZ, RZ, ~R6, P0 ;  /* 0x000000ffff067224 */ /* 0x000fe200000e0e06 */
[----:B------:R-:W-:-:S03]  /*64c0*/  ISETP.NE.U32.AND P0, PT, RZ, UR8, PT ;  /* 0x00000008ff007c0c */ /* 0x000fc6000bf05070 */
[----:B------:R-:W-:Y:S01]  /*64d0*/  IMAD R6, R6, UR6, RZ ;  /* 0x0000000606067c24 */ /* 0x000fe2000f8e02ff */
[----:B------:R-:W-:-:S03]  /*64e0*/  ISETP.NE.AND.EX P0, PT, RZ, UR9, PT, P0 ;  /* 0x00000009ff007c0c */ /* 0x000fc6000bf05300 */
[C---:B------:R-:W-:Y:S02]  /*64f0*/  IMAD R9, R7.reuse, UR7, R6 ;  /* 0x0000000707097c24 */ /* 0x040fe4000f8e0206 */
[----:B------:R-:W-:Y:S01]  /*6500*/  IMAD.WIDE.U32 R6, R7, UR6, R4 ;  /* 0x0000000607067c25 */ /* 0x000fe2000f8e0004 */
[----:B------:R-:W-:-:S03]  /*6510*/  ULDC UR6, c[0x0][0x154] ;  /* 0x0000550000067ab9 */ /* 0x000fc60000000800 */
[----:B0-----:R-:W-:Y:S02]  /*6520*/  IMAD.MOV R8, RZ, RZ, -R20 ;  /* 0x000000ffff087224 */ /* 0x001fe400078e0a14 */
[----:B------:R-:W-:Y:S02]  /*6530*/  IMAD.IADD R7, R7, 0x1, R9 ;  /* 0x0000000107077824 */ /* 0x000fe400078e0209 */
[----:B-1----:R-:W-:Y:S01]  /*6540*/  IMAD R18, R19, R8, R18 ;  /* 0x0000000813127224 */ /* 0x002fe200078e0212 */
[----:B--2---:R-:W-:Y:S02]  /*6550*/  I2FP.F32.U32 R8, R13 ;  /* 0x0000000d00087245 */ /* 0x004fe40000201000 */
[--C-:B------:R-:W-:Y:S02]  /*6560*/  SHF.R.U64 R19, R6, UR5, R7.reuse ;  /* 0x0000000506137c19 */ /* 0x100fe40008001207 */
[----:B------:R-:W-:Y:S01]  /*6570*/  SHF.R.U32.HI R6, RZ, UR5, R7 ;  /* 0x00000005ff067c19 */ /* 0x000fe20008011607 */
[----:B------:R-:W-:Y:S01]  /*6580*/  FMUL R8, R8, UR6 ;  /* 0x0000000608087c20 */ /* 0x000fe20008400000 */
[----:B------:R-:W-:-:S02]  /*6590*/  ULDC UR5, c[0x0][0x608] ;  /* 0x0001820000057ab9 */ /* 0x000fc40000000800 */
[--C-:B------:R-:W-:Y:S01]  /*65a0*/  SHF.R.U64 R21, R19, UR5, R6.reuse ;  /* 0x0000000513157c19 */ /* 0x100fe20008001206 */
[----:B------:R0:W1:Y:S01]  /*65b0*/  F2I.U32.TRUNC.NTZ R24, R8 ;  /* 0x0000000800187305 */ /* 0x000062000020f000 */
[----:B------:R-:W-:Y:S01]  /*65c0*/  SHF.R.U32.HI R6, RZ, UR5, R6 ;  /* 0x00000005ff067c19 */ /* 0x000fe20008011606 */
[----:B------:R-:W-:-:S03]  /*65d0*/  ULDC UR5, c[0x0][0x658] ;  /* 0x0001960000057ab9 */ /* 0x000fc60000000800 */
[--C-:B------:R-:W-:Y:S02]  /*65e0*/  SHF.R.U64 R20, R21, UR5, R6.reuse ;  /* 0x0000000515147c19 */ /* 0x100fe40008001206 */
[----:B------:R-:W-:-:S03]  /*65f0*/  SHF.R.U32.HI R23, RZ, UR5, R6 ;  /* 0x00000005ff177c19 */ /* 0x000fc60008011606 */
[----:B------:R-:W-:Y:S02]  /*6600*/  IMAD.MOV.U32 R6, RZ, RZ, R20 ;  /* 0x000000ffff067224 */ /* 0x000fe400078e0014 */
[----:B------:R-:W-:Y:S01]  /*6610*/  IMAD.MOV.U32 R7, RZ, RZ, R23 ;  /* 0x000000ffff077224 */ /* 0x000fe200078e0017 */
[----:B0-----:R-:W-:Y:S06]  /*6620*/  @!P0 BRA `(.L_x_121) ;  /* 0x0000000000288947 */ /* 0x001fec0003800000 */
        /* <DEDUP_REMOVED lines=10> */
.L_x_121:
[----:B------:R-:W-:Y:S01]  /*66d0*/  ULDC UR5, c[0x0][0x648] ;  /* 0x0001920000057ab9 */ /* 0x000fe20000000800 */
[----:B------:R-:W-:Y:S01]  /*66e0*/  LOP3.LUT R21, R21, UR17, RZ, 0xc0, !PT ;  /* 0x0000001115157c12 */ /* 0x000fe2000f8ec0ff */
[----:B-1----:R-:W-:Y:S01]  /*66f0*/  IMAD.MOV R24, RZ, RZ, -R24 ;  /* 0x000000ffff187224 */ /* 0x002fe200078e0a18 */
[----:B------:R-:W-:Y:S01]  /*6700*/  SHF.R.U64 R6, R6, UR5, R7 ;  /* 0x0000000506067c19 */ /* 0x000fe20008001207 */
[----:B------:R-:W-:Y:S01]  /*6710*/  ULDC UR5, c[0x0][0x638] ;  /* 0x00018e0000057ab9 */ /* 0x000fe20000000800 */
[----:B------:R-:W-:Y:S01]  /*6720*/  LOP3.LUT R19, R19, UR4, RZ, 0xc0, !PT ;  /* 0x0000000413137c12 */ /* 0x000fe2000f8ec0ff */
[----:B---3--:R-:W-:Y:S01]  /*6730*/  @P4 IMAD R18, R22, R24, R13 ;  /* 0x0000001816124224 */ /* 0x008fe200078e020d */
[----:B------:R-:W-:Y:S01]  /*6740*/  ULDC UR6, c[0x0][0x610] ;  /* 0x0001840000067ab9 */ /* 0x000fe20000000800 */
[----:B------:R-:W-:Y:S02]  /*6750*/  IMAD.MOV R7, RZ, RZ, -R6 ;  /* 0x000000ffff077224 */ /* 0x000fe400078e0a06 */
[----:B------:R-:W-:-:S02]  /*6760*/  IMAD R21, R6, UR18, R21 ;  /* 0x0000001206157c24 */ /* 0x000fc4000f8e0215 */
[----:B------:R-:W-:Y:S01]  /*6770*/  IMAD R20, R7, UR5, R20 ;  /* 0x0000000507147c24 */ /* 0x000fe2000f8e0214 */
[----:B------:R-:W-:Y:S01]  /*6780*/  ULDC UR5, c[0x0][0x600] ;  /* 0x0001800000057ab9 */ /* 0x000fe20000000800 */
[----:B------:R-:W-:Y:S02]  /*6790*/  IMAD R18, R21, UR6, R18 ;  /* 0x0000000615127c24 */ /* 0x000fe4000f8e0212 */
[----:B------:R-:W-:Y:S02]  /*67a0*/  IMAD R7, R20, UR5, R19 ;  /* 0x0000000514077c24 */ /* 0x000fe4000f8e0213 */
[----:B------:R-:W-:-:S03]  /*67b0*/  IMAD.MOV.U32 R6, RZ, RZ, 0x1 ;  /* 0x00000001ff067424 */ /* 0x000fc600078e00ff */
[----:B------:R-:W-:Y:S02]  /*67c0*/  SEL R13, R7, R18, !P4 ;  /* 0x00000012070d7207 */ /* 0x000fe40006000000 */
[----:B------:R-:W-:-:S07]  /*67d0*/  SEL R18, R18, R7, !P4 ;  /* 0x0000000712127207 */ /* 0x000fce0006000000 */
.L_x_119:
[----:B------:R-:W-:Y:S05]  /*67e0*/  BSYNC B1 ;  /* 0x0000000000017941 */ /* 0x000fea0003800000 */
.L_x_118:
[----:B------:R-:W-:-:S13]  /*67f0*/  LOP3.LUT P0, RZ, R6, 0xff, RZ, 0xc0, !PT ;  /* 0x000000ff06ff7812 */ /* 0x000fda000780c0ff */
[----:B------:R-:W-:Y:S05]  /*6800*/  @P0 BRA `(.L_x_122) ;  /* 0xfffffff400440947 */ /* 0x000fea000383ffff */
[----:B------:R-:W-:Y:S05]  /*6810*/  BSYNC B0 ;  /* 0x0000000000007941 */ /* 0x000fea0003800000 */
.L_x_111:
[----:B------:R-:W-:-:S03]  /*6820*/  UMOV UR5, 0xffffffff ;  /* 0xffffffff00057882 */ /* 0x000fc60000000000 */
[----:B------:R-:W-:Y:S05]  /*6830*/  BRA.DIV UR5, `(.L_x_123) ;  /* 0x0000000205f87947 */ /* 0x000fea000b800000 */
[----:B------:R-:W-:-:S13]  /*6840*/  ELECT P0, URZ, PT ;  /* 0x00000000003f782f */ /* 0x000fda0003800000 */
.L_x_136:
[----:B------:R-:W-:Y:S04]  /*6850*/  BSSY B0, `(.L_x_124) ;  /* 0x0000022000007945 */ /* 0x000fe80003800000 */
[----:B------:R-:W-:Y:S05]  /*6860*/  @!P0 BRA `(.L_x_125) ;  /* 0x0000000000808947 */ /* 0x000fea0003800000 */
[----:B------:R-:W-:-:S04]  /*6870*/  LOP3.LUT R2, R2, 0x2, RZ, 0xfc, !PT ;  /* 0x0000000202027812 */ /* 0x000fc800078efcff */
[----:B------:R-:W-:-:S13]  /*6880*/  ISETP.NE.AND P0, PT, R2, 0x3, PT ;  /* 0x000000030200780c */ /* 0x000fda0003f05270 */
[----:B------:R-:W-:Y:S05]  /*6890*/  @!P0 BRA `(.L_x_126) ;  /* 0x0000000000048947 */ /* 0x000fea0003800000 */
[----:B------:R-:W-:Y:S01]  /*68a0*/  BPT.TRAP 0x1 ;  /* 0x000000040000795c */ /* 0x000fe20000300000 */
.L_x_126:
[----:B------:R-:W0:Y:S01]  /*68b0*/  S2R R5, SR_CgaCtaId ;  /* 0x0000000000057919 */ /* 0x000e220000008800 */
[----:B------:R-:W-:Y:S02]  /*68c0*/  MOV R0, 0x400 ;  /* 0x0000040000007802 */ /* 0x000fe40000000f00 */
[----:B------:R-:W-:Y:S02]  /*68d0*/  SHF.L.U32 R4, R3, 0x1f, RZ ;  /* 0x0000001f03047819 */ /* 0x000fe400000006ff */
[----:B0-----:R-:W-:-:S05]  /*68e0*/  LEA R0, R5, R0, 0x18 ;  /* 0x0000000005007211 */ /* 0x001fca00078ec0ff */
[----:B------:R-:W-:-:S04]  /*68f0*/  VIADD R0, R0, 0x18 ;  /* 0x0000001800007836 */ /* 0x000fc80000000000 */
[C---:B------:R-:W-:Y:S02]  /*6900*/  IMAD R7, R17.reuse, 0x8, R0 ;  /* 0x0000000811077824 */ /* 0x040fe400078e0200 */
[----:B------:R-:W-:Y:S02]  /*6910*/  VIADD R17, R17, 0x1 ;  /* 0x0000000111117836 */ /* 0x000fe40000000000 */
[----:B------:R-:W0:Y:S03]  /*6920*/  SYNCS.PHASECHK.TRANS64.TRYWAIT P0, [R7+URZ], R4 ;  /* 0x00000004070075a7 */ /* 0x000e26000800017f */
[----:B------:R-:W-:-:S04]  /*6930*/  ISETP.NE.AND P1, PT, R17, 0x3, PT ;  /* 0x000000031100780c */ /* 0x000fc80003f25270 */
[----:B------:R-:W-:Y:S02]  /*6940*/  SEL R2, RZ, 0x1, P1 ;  /* 0x00000001ff027807 */ /* 0x000fe40000800000 */
[----:B------:R-:W-:Y:S02]  /*6950*/  SEL R17, R17, RZ, P1 ;  /* 0x000000ff11117207 */ /* 0x000fe40000800000 */
[----:B------:R-:W-:-:S03]  /*6960*/  LOP3.LUT R9, R3, R2, RZ, 0x3c, !PT ;  /* 0x0000000203097212 */ /* 0x000fc600078e3cff */
[----:B------:R-:W-:Y:S01]  /*6970*/  IMAD R6, R17, 0x8, R0 ;  /* 0x0000000811067824 */ /* 0x000fe200078e0200 */
[----:B------:R-:W-:Y:S01]  /*6980*/  SHF.L.U32 R5, R9, 0x1f, RZ ;  /* 0x0000001f09057819 */ /* 0x000fe200000006ff */
[----:B0-----:R-:W-:Y:S06]  /*6990*/  @!P0 BRA `(.L_x_127) ;  /* 0x0000000000c08947 */ /* 0x001fec0003800000 */
.L_x_137:
[----:B------:R-:W1:Y:S01]  /*69a0*/  SYNCS.PHASECHK.TRANS64.TRYWAIT P0, [R6+URZ], R5 ;  /* 0x00000005060075a7 */ /* 0x000e62000800017f */
[----:B------:R-:W-:-:S05]  /*69b0*/  VIADD R2, R17, 0x1 ;  /* 0x0000000111027836 */ /* 0x000fca0000000000 */
[----:B------:R-:W-:-:S04]  /*69c0*/  ISETP.NE.AND P1, PT, R2, 0x3, PT ;  /* 0x000000030200780c */ /* 0x000fc80003f25270 */
[----:B0-----:R-:W-:Y:S02]  /*69d0*/  SEL R4, RZ, 0x1, P1 ;  /* 0x00000001ff047807 */ /* 0x001fe40000800000 */
[----:B------:R-:W-:Y:S02]  /*69e0*/  SEL R3, R2, RZ, P1 ;  /* 0x000000ff02037207 */ /* 0x000fe40000800000 */
[----:B------:R-:W-:Y:S01]  /*69f0*/  LOP3.LUT R4, R9, R4, RZ, 0x3c, !PT ;  /* 0x0000000409047212 */ /* 0x000fe200078e3cff */
[----:B-1----:R-:W-:Y:S06]  /*6a00*/  @!P0 BRA `(.L_x_128) ;  /* 0x0000000000b88947 */ /* 0x002fec0003800000 */
.L_x_138:
[----:B------:R-:W-:Y:S01]  /*6a10*/  IMAD R3, R3, 0x8, R0 ;  /* 0x0000000803037824 */ /* 0x000fe200078e0200 */
[----:B------:R-:W-:-:S07]  /*6a20*/  SHF.L.U32 R0, R4, 0x1f, RZ ;  /* 0x0000001f04007819 */ /* 0x000fce00000006ff */
.L_x_129:
[----:B-1----:R1:W2:Y:S02]  /*6a30*/  SYNCS.PHASECHK.TRANS64.TRYWAIT P0, [R3+URZ], R0 ;  /* 0x00000000030075a7 */ /* 0x0022a4000800017f */
[----:B--2---:R-:W-:Y:S05]  /*6a40*/  @!P0 NANOSLEEP.SYNCS 0x989680 ;  /* 0x009896800000895d */ /* 0x004fea0003900000 */
[----:B------:R-:W2:Y:S02]  /*6a50*/  @!P0 SYNCS.PHASECHK.TRANS64 P0, [R3+URZ], R0 ;  /* 0x00000000030085a7 */ /* 0x000ea4000800007f */
[----:B--2---:R-:W-:Y:S05]  /*6a60*/  @!P0 BRA `(.L_x_129) ;  /* 0xfffffffc00f08947 */ /* 0x004fea000383ffff */
.L_x_125:
[----:B------:R-:W-:Y:S05]  /*6a70*/  BSYNC B0 ;  /* 0x0000000000007941 */ /* 0x000fea0003800000 */
.L_x_124:
[----:B------:R-:W-:Y:S05]  /*6a80*/  EXIT ;  /* 0x000000000000794d */ /* 0x000fea0003800000 */
.L_x_21:
[----:B-1----:R-:W-:-:S04]  /*6a90*/  IMAD.U32 R9, RZ, RZ, UR6 ;  /* 0x00000006ff097e24 */ /* 0x002fc8000f8e00ff */
[----:B------:R1:W4:Y:S03]  /*6aa0*/  SYNCS.PHASECHK.TRANS64.TRYWAIT P1, [R9+URZ], R8 ;  /* 0x00000008090075a7 */ /* 0x000326000802017f */
[----:B----4-:R-:W-:Y:S05]  /*6ab0*/  @!P1 NANOSLEEP.SYNCS 0x989680 ;  /* 0x009896800000995d */ /* 0x010fea0003900000 */
[----:B------:R-:W4:Y:S02]  /*6ac0*/  @!P1 SYNCS.PHASECHK.TRANS64 P1, [R9+URZ], R8 ;  /* 0x00000008090095a7 */ /* 0x000f24000802007f */
[----:B----4-:R-:W-:Y:S05]  /*6ad0*/  @!P1 BRA `(.L_x_21) ;  /* 0xfffffffc00ec9947 */ /* 0x010fea000383ffff */
[----:B------:R-:W-:Y:S05]  /*6ae0*/  BRA `(.L_x_20) ;  /* 0xffffffa800987947 */ /* 0x000fea000383ffff */
.L_x_27:
[----:B-1----:R-:W-:-:S04]  /*6af0*/  IMAD.U32 R13, RZ, RZ, UR12 ;  /* 0x0000000cff0d7e24 */ /* 0x002fc8000f8e00ff */
[----:B------:R1:W4:Y:S03]  /*6b00*/  SYNCS.PHASECHK.TRANS64.TRYWAIT P1, [R13+URZ], R10 ;  /* 0x0000000a0d0075a7 */ /* 0x000326000802017f */
[----:B----4-:R-:W-:Y:S05]  /*6b10*/  @!P1 NANOSLEEP.SYNCS 0x989680 ;  /* 0x009896800000995d */ /* 0x010fea0003900000 */
[----:B------:R-:W4:Y:S02]  /*6b20*/  @!P1 SYNCS.PHASECHK.TRANS64 P1, [R13+URZ], R10 ;  /* 0x0000000a0d0095a7 */ /* 0x000f24000802007f */
[----:B----4-:R-:W-:Y:S05]  /*6b30*/  @!P1 BRA `(.L_x_27) ;  /* 0xfffffffc00ec9947 */ /* 0x010fea000383ffff */
[----:B------:R-:W-:Y:S05]  /*6b40*/  BRA `(.L_x_26) ;  /* 0xffffffb0004c7947 */ /* 0x000fea000383ffff */
.L_x_112:
[----:B------:R-:W-:Y:S01]  /*6b50*/  BSSY B1, `(.L_x_130) ;  /* 0x0000006000017945 */ /* 0x000fe20003800000 */
[----:B------:R-:W-:-:S07]  /*6b60*/  IMAD.MOV.U32 R6, RZ, RZ, -0x1 ;  /* 0xffffffffff067424 */ /* 0x000fce00078e00ff */
[----:B------:R-:W-:Y:S05]  /*6b70*/  WARPSYNC.COLLECTIVE R6, `(.L_x_131) ;  /* 0x00000000060c7348 */ /* 0x000fea0003c00000 */
[----:B------:R-:W-:Y:S02]  /*6b80*/  ELECT P0, UR62, PT ;  /* 0x00000000003e782f */ /* 0x000fe40003800000 */
[----:B------:R-:W-:Y:S01]  /*6b90*/  MOV R6, UR62 ;  /* 0x0000003e00067c02 */ /* 0x000fe20008000f00 */
[----:B------:R-:W-:Y:S10]  /*6ba0*/  ENDCOLLECTIVE ;  /* 0x000000000000791b */ /* 0x000ff40003800000 */
.L_x_131:
[----:B------:R-:W-:Y:S05]  /*6bb0*/  BSYNC B1 ;  /* 0x0000000000017941 */ /* 0x000fea0003800000 */
.L_x_130:
[----:B------:R-:W-:Y:S05]  /*6bc0*/  BRA `(.L_x_132) ;  /* 0xfffffff000607947 */ /* 0x000fea000383ffff */
.L_x_115:
[----:B0-----:R0:W1:Y:S02]  /*6bd0*/  SYNCS.PHASECHK.TRANS64.TRYWAIT P0, [R18+URZ+0x18], R9 ;  /* 0x00001809120075a7 */ /* 0x001064000800017f */
[----:B-1----:R-:W-:Y:S05]  /*6be0*/  @!P0 NANOSLEEP.SYNCS 0x989680 ;  /* 0x009896800000895d */ /* 0x002fea0003900000 */
[----:B------:R-:W1:Y:S02]  /*6bf0*/  @!P0 SYNCS.PHASECHK.TRANS64 P0, [R18+URZ+0x18], R9 ;  /* 0x00001809120085a7 */ /* 0x000e64000800007f */
[----:B-1----:R-:W-:Y:S05]  /*6c00*/  @!P0 BRA `(.L_x_115) ;  /* 0xfffffffc00f08947 */ /* 0x002fea000383ffff */
[----:B------:R-:W-:Y:S05]  /*6c10*/  BRA `(.L_x_133) ;  /* 0xfffffff000a07947 */ /* 0x000fea000383ffff */
.L_x_123:
[----:B------:R-:W-:Y:S01]  /*6c20*/  BSSY B0, `(.L_x_134) ;  /* 0x0000006000007945 */ /* 0x000fe20003800000 */
[----:B------:R-:W-:-:S07]  /*6c30*/  IMAD.MOV.U32 R6, RZ, RZ, -0x1 ;  /* 0xffffffffff067424 */ /* 0x000fce00078e00ff */
[----:B------:R-:W-:Y:S05]  /*6c40*/  WARPSYNC.COLLECTIVE R6, `(.L_x_135) ;  /* 0x00000000060c7348 */ /* 0x000fea0003c00000 */
[----:B------:R-:W-:Y:S02]  /*6c50*/  ELECT P0, UR62, PT ;  /* 0x00000000003e782f */ /* 0x000fe40003800000 */
[----:B------:R-:W-:Y:S01]  /*6c60*/  MOV R6, UR62 ;  /* 0x0000003e00067c02 */ /* 0x000fe20008000f00 */
[----:B------:R-:W-:Y:S10]  /*6c70*/  ENDCOLLECTIVE ;  /* 0x000000000000791b */ /* 0x000ff40003800000 */
.L_x_135:
[----:B------:R-:W-:Y:S05]  /*6c80*/  BSYNC B0 ;  /* 0x0000000000007941 */ /* 0x000fea0003800000 */
.L_x_134:
[----:B------:R-:W-:Y:S05]  /*6c90*/  BRA `(.L_x_136) ;  /* 0xfffffff800ec7947 */ /* 0x000fea000383ffff */
.L_x_127:
[----:B0-----:R0:W1:Y:S02]  /*6ca0*/  SYNCS.PHASECHK.TRANS64.TRYWAIT P0, [R7+URZ], R4 ;  /* 0x00000004070075a7 */ /* 0x001064000800017f */
[----:B-1----:R-:W-:Y:S05]  /*6cb0*/  @!P0 NANOSLEEP.SYNCS 0x989680 ;  /* 0x009896800000895d */ /* 0x002fea0003900000 */
[----:B------:R-:W1:Y:S02]  /*6cc0*/  @!P0 SYNCS.PHASECHK.TRANS64 P0, [R7+URZ], R4 ;  /* 0x00000004070085a7 */ /* 0x000e64000800007f */
[----:B-1----:R-:W-:Y:S05]  /*6cd0*/  @!P0 BRA `(.L_x_127) ;  /* 0xfffffffc00f08947 */ /* 0x002fea000383ffff */
[----:B------:R-:W-:Y:S05]  /*6ce0*/  BRA `(.L_x_137) ;  /* 0xfffffffc002c7947 */ /* 0x000fea000383ffff */
.L_x_128:
[----:B0-----:R0:W1:Y:S02]  /*6cf0*/  SYNCS.PHASECHK.TRANS64.TRYWAIT P0, [R6+URZ], R5 ;  /* 0x00000005060075a7 */ /* 0x001064000800017f */
[----:B-1----:R-:W-:Y:S05]  /*6d00*/  @!P0 NANOSLEEP.SYNCS 0x989680 ;  /* 0x009896800000895d */ /* 0x002fea0003900000 */
[----:B------:R-:W1:Y:S02]  /*6d10*/  @!P0 SYNCS.PHASECHK.TRANS64 P0, [R6+URZ], R5 ;  /* 0x00000005060085a7 */ /* 0x000e64000800007f */
[----:B-1----:R-:W-:Y:S05]  /*6d20*/  @!P0 BRA `(.L_x_128) ;  /* 0xfffffffc00f08947 */ /* 0x002fea000383ffff */
[----:B------:R-:W-:Y:S05]  /*6d30*/  BRA `(.L_x_138) ;  /* 0xfffffffc00347947 */ /* 0x000fea000383ffff */
.L_x_139:
[----:B------:R-:W-:-:S00]  /*6d40*/  BRA `(.L_x_139) ;  /* 0xfffffffc00fc7947 */ /* 0x000fc0000383ffff */
[----:B------:R-:W-:-:S00]  /*6d50*/  NOP ;  /* 0x0000000000007918 */ /* 0x000fc00000000000 */
        /* <DEDUP_REMOVED lines=10> */
.L_x_140:


//--------------------- .nv.shared._ZN7cutlass13device_kernelINS_4gemm6kernel13GemmUniversalIN4cute5tupleIJiiiiEEENS1_10collective13CollectiveMmaINS1_37MainloopSm90TmaGmmaWarpSpecializedFP8ILi3ENS5_IJNS4_1CILi1EEENSA_ILi2EEESB_EEENS1_35KernelTmaWarpSpecializedCooperativeEEENS5_IJNSA_ILi128EEENSA_ILi64EEESG_EEENS_12float_e5m2_tENS5_IJlSB_lEEESJ_SK_NS4_8TiledMMAINS4_8MMA_AtomIJNS4_4SM904GMMA30MMA_64x64x32_F32E5M2E5M2_SS_TNILNSO_7ScaleInE1ELSQ_1EEEEEENS4_6LayoutINS5_IJSC_SB_SB_EEENS5_IJSB_NSA_ILi0EEESV_EEEEENS5_IJNS4_10UnderscoreESY_SY_EEEEENS4_23SM90_TMA_LOAD_MULTICASTENS4_14ComposedLayoutINS4_7SwizzleILi3ELi4ELi3EEENS4_18smem_ptr_flag_bitsILi8EEENST_INS5_IJNSA_ILi8EEESG_EEENS5_IJSG_SB_EEEEEEEvNS4_8identityENS4_13SM90_TMA_LOADES1B_vS1C_EENS_8epilogue10collective6detail29Sm90TmaWarpSpecializedAdapterINS1G_15DefaultEpilogueISJ_SK_SK_NS1F_6thread17LinearCombinationISJ_Li1EffLNS1K_9ScaleType4KindE0ELNS_15FloatRoundStyleE2ESJ_EENS1_15EpilogueDefaultEEEEEvvEEEEvNT_6ParamsE --------------------------
	.section	.nv.shared._ZN7cutlass13device_kernelINS_4gemm6kernel13GemmUniversalIN4cute5tupleIJiiiiEEENS1_10collective13CollectiveMmaINS1_37MainloopSm90TmaGmmaWarpSpecializedFP8ILi3ENS5_IJNS4_1CILi1EEENSA_ILi2EEESB_EEENS1_35KernelTmaWarpSpecializedCooperativeEEENS5_IJNSA_ILi128EEENSA_ILi64EEESG_EEENS_12float_e5m2_tENS5_IJlSB_lEEESJ_SK_NS4_8TiledMMAINS4_8MMA_AtomIJNS4_4SM904GMMA30MMA_64x64x32_F32E5M2E5M2_SS_TNILNSO_7ScaleInE1ELSQ_1EEEEEENS4_6LayoutINS5_IJSC_SB_SB_EEENS5_IJSB_NSA_ILi0EEESV_EEEEENS5_IJNS4_10UnderscoreESY_SY_EEEEENS4_23SM90_TMA_LOAD_MULTICASTENS4_14ComposedLayoutINS4_7SwizzleILi3ELi4ELi3EEENS4_18smem_ptr_flag_bitsILi8EEENST_INS5_IJNSA_ILi8EEESG_EEENS5_IJSG_SB_EEEEEEEvNS4_8identityENS4_13SM90_TMA_LOADES1B_vS1C_EENS_8epilogue10collective6detail29Sm90TmaWarpSpecializedAdapterINS1G_15DefaultEpilogueISJ_SK_SK_NS1F_6thread17LinearCombinationISJ_Li1EffLNS1K_9ScaleType4KindE0ELNS_15FloatRoundStyleE2ESJ_EENS1_15EpilogueDefaultEEEEEvvEEEEvNT_6ParamsE,"aw",@nobits
	.sectionflags	@""
	.align	16
	.zero		1024


//--------------------- .nv.shared.reserved.0     --------------------------
	.section	.nv.shared.reserved.0,"aw",@nobits
	.weak		__nv_reservedSMEM_offset_0_alias
	.size		__nv_reservedSMEM_offset_0_alias, 0, 0
	.other		__nv_reservedSMEM_offset_0_alias,@"STO_CUDA_RESERVED_SHARED STV_DEFAULT"
__nv_reservedSMEM_offset_0_alias:
	.zero		0


//--------------------- .nv.global                --------------------------
	.section	.nv.global,"aw",@nobits
.nv.global:
	.type		_ZN39_INTERNAL_0e48e57a_4_k_cu_829d1ef1_43154cute1_E,@object
	.size		_ZN39_INTERNAL_0e48e57a_4_k_cu_829d1ef1_43154cute1_E,(_ZN39_INTERNAL_0e48e57a_4_k_cu_829d1ef1_43154cuda3std3__45__cpo6cbeginE - _ZN39_INTERNAL_0e48e57a_4_k_cu_829d1ef1_43154cute1_E)
_ZN39_INTERNAL_0e48e57a_4_k_cu_829d1ef1_43154cute1_E:
	.zero		1
	.type		_ZN39_INTERNAL_0e48e57a_4_k_cu_829d1ef1_43154cuda3std3__45__cpo6cbeginE,@object
	.size		_ZN39_INTERNAL_0e48e57a_4_k_cu_829d1ef1_43154cuda3std3__45__cpo6cbeginE,(_ZN39_INTERNAL_0e48e57a_4_k_cu_829d1ef1_43154cuda3std3__48in_placeE - _ZN39_INTERNAL_0e48e57a_4_k_cu_829d1ef1_43154cuda3std3__45__cpo6cbeginE)
_ZN39_INTERNAL_0e48e57a_4_k_cu_829d1ef1_43154cuda3std3__45__cpo6cbeginE:
	.zero		1
	.type		_ZN39_INTERNAL_0e48e57a_4_k_cu_829d1ef1_43154cuda3std3__48in_placeE,@object
	.size		_ZN39_INTERNAL_0e48e57a_4_k_cu_829d1ef1_43154cuda3std3__48in_placeE,(_ZN39_INTERNAL_0e48e57a_4_k_cu_829d1ef1_43154cuda3std6ranges3__45__cpo9iter_moveE - _ZN39_INTERNAL_0e48e57a_4_k_cu_829d1ef1_43154cuda3std3__48in_placeE)
_ZN39_INTERNAL_0e48e57a_4_k_cu_829d1ef1_43154cuda3std3__48in_placeE:
	.zero		1
	.type		_ZN39_INTERNAL_0e48e57a_4_k_cu_829d1ef1_43154cuda3std6ranges3__45__cpo9iter_moveE,@object
	.size		_ZN39_INTERNAL_0e48e57a_4_k_cu_829d1ef1_43154cuda3std6ranges3__45__cpo9iter_moveE,(_ZN39_INTERNAL_0e48e57a_4_k_cu_829d1ef1_43154cuda3std3__45__cpo5beginE - _ZN39_INTERNAL_0e48e57a_4_k_cu_829d1ef1_43154cuda3std6ranges3__45__cpo9iter_moveE)
_ZN39_INTERNAL_0e48e57a_4_k_cu_829d1ef1_43154cuda3std6ranges3__45__cpo9iter_moveE:
	.zero		1
	.type		_ZN39_INTERNAL_0e48e57a_4_k_cu_829d1ef1_43154cuda3std3__45__cpo5beginE,@object
	.size		_ZN39_INTERNAL_0e48e57a_4_k_cu_829d1ef1_43154cuda3std3__45__cpo5beginE,(_ZN39_INTERNAL_0e48e57a_4_k_cu_829d1ef1_43154cuda3std3__441_GLOBAL__N__0e48e57a_4_k_cu_829d1ef1_43156ignoreE - _ZN39_INTERNAL_0e48e57a_4_k_cu_829d1ef1_43154cuda3std3__45__cpo5beginE)
_ZN39_INTERNAL_0e48e57a_4_k_cu_829d1ef1_43154cuda3std3__45__cpo5beginE:
	.zero		1
	.type		_ZN39_INTERNAL_0e48e57a_4_k_cu_829d1ef1_43154cuda3std3__441_GLOBAL__N__0e48e57a_4_k_cu_829d1ef1_43156ignoreE,@object
	.size		_ZN39_INTERNAL_0e48e57a_4_k_cu_829d1ef1_43154cuda3std3__441_GLOBAL__N__0e48e57a_4_k_cu_829d1ef1_43156ignoreE,(_ZN39_INTERNAL_0e48e57a_4_k_cu_829d1ef1_43154cute7productE - _ZN39_INTERNAL_0e48e57a_4_k_cu_829d1ef1_43154cuda3std3__441_GLOBAL__N__0e48e57a_4_k_cu_829d1ef1_43156ignoreE)
_ZN39_INTERNAL_0e48e57a_4_k_cu_829d1ef1_43154cuda3std3__441_GLOBAL__N__0e48e57a_4_k_cu_829d1ef1_43156ignoreE:
	.zero		1
	.type		_ZN39_INTERNAL_0e48e57a_4_k_cu_829d1ef1_43154cute7productE,@object
	.size		_ZN39_INTERNAL_0e48e57a_4_k_cu_829d1ef1_43154cute7productE,(_ZN39_INTERNAL_0e48e57a_4_k_cu_829d1ef1_43154cuda3std3__45__cpo3endE - _ZN39_INTERNAL_0e48e57a_4_k_cu_829d1ef1_43154cute7productE)
_ZN39_INTERNAL_0e48e57a_4_k_cu_829d1ef1_43154cute7productE:
	.zero		1
	.type		_ZN39_INTERNAL_0e48e57a_4_k_cu_829d1ef1_43154cuda3std3__45__cpo3endE,@object
	.size		_ZN39_INTERNAL_0e48e57a_4_k_cu_829d1ef1_43154cuda3std3__45__cpo3endE,(_ZN39_INTERNAL_0e48e57a_4_k_cu_829d1ef1_43154cuda3std3__419piecewise_constructE - _ZN39_INTERNAL_0e48e57a_4_k_cu_829d1ef1_43154cuda3std3__45__cpo3endE)
_ZN39_INTERNAL_0e48e57a_4_k_cu_829d1ef1_43154cuda3std3__45__cpo3endE:
	.zero		1
	.type		_ZN39_INTERNAL_0e48e57a_4_k_cu_829d1ef1_43154cuda3std3__419piecewise_constructE,@object
	.size		_ZN39_INTERNAL_0e48e57a_4_k_cu_829d1ef1_43154cuda3std3__419piecewise_constructE,(_ZN39_INTERNAL_0e48e57a_4_k_cu_829d1ef1_43154cuda3std3__45__cpo4cendE - _ZN39_INTERNAL_0e48e57a_4_k_cu_829d1ef1_43154cuda3std3__419piecewise_constructE)
_ZN39_INTERNAL_0e48e57a_4_k_cu_829d1ef1_43154cuda3std3__419piecewise_constructE:
	.zero		1
	.type		_ZN39_INTERNAL_0e48e57a_4_k_cu_829d1ef1_43154cuda3std3__45__cpo4cendE,@object
	.size		_ZN39_INTERNAL_0e48e57a_4_k_cu_829d1ef1_43154cuda3std3__45__cpo4cendE,(_ZN39_INTERNAL_0e48e57a_4_k_cu_829d1ef1_43154cuda3std6ranges3__45__cpo4swapE - _ZN39_INTERNAL_0e48e57a_4_k_cu_829d1ef1_43154cuda3std3__45__cpo4cendE)
_ZN39_INTERNAL_0e48e57a_4_k_cu_829d1ef1_43154cuda3std3__45__cpo4cendE:
	.zero		1
	.type		_ZN39_INTERNAL_0e48e57a_4_k_cu_829d1ef1_43154cuda3std6ranges3__45__cpo4swapE,@object
	.size		_ZN39_INTERNAL_0e48e57a_4_k_cu_829d1ef1_43154cuda3std6ranges3__45__cpo4swapE,(.L_7 - _ZN39_INTERNAL_0e48e57a_4_k_cu_829d1ef1_43154cuda3std6ranges3__45__cpo4swapE)
_ZN39_INTERNAL_0e48e57a_4_k_cu_829d1ef1_43154cuda3std6ranges3__45__cpo4swapE:
	.zero		1
.L_7:


//--------------------- .nv.constant0._ZN7cutlass13device_kernelINS_4gemm6kernel13GemmUniversalIN4cute5tupleIJiiiiEEENS1_10collective13CollectiveMmaINS1_37MainloopSm90TmaGmmaWarpSpecializedFP8ILi3ENS5_IJNS4_1CILi1EEENSA_ILi2EEESB_EEENS1_35KernelTmaWarpSpecializedCooperativeEEENS5_IJNSA_ILi128EEENSA_ILi64EEESG_EEENS_12float_e5m2_tENS5_IJlSB_lEEESJ_SK_NS4_8TiledMMAINS4_8MMA_AtomIJNS4_4SM904GMMA30MMA_64x64x32_F32E5M2E5M2_SS_TNILNSO_7ScaleInE1ELSQ_1EEEEEENS4_6LayoutINS5_IJSC_SB_SB_EEENS5_IJSB_NSA_ILi0EEESV_EEEEENS5_IJNS4_10UnderscoreESY_SY_EEEEENS4_23SM90_TMA_LOAD_MULTICASTENS4_14ComposedLayoutINS4_7SwizzleILi3ELi4ELi3EEENS4_18smem_ptr_flag_bitsILi8EEENST_INS5_IJNSA_ILi8EEESG_EEENS5_IJSG_SB_EEEEEEEvNS4_8identityENS4_13SM90_TMA_LOADES1B_vS1C_EENS_8epilogue10collective6detail29Sm90TmaWarpSpecializedAdapterINS1G_15DefaultEpilogueISJ_SK_SK_NS1F_6thread17LinearCombinationISJ_Li1EffLNS1K_9ScaleType4KindE0ELNS_15FloatRoundStyleE2ESJ_EENS1_15EpilogueDefaultEEEEEvvEEEEvNT_6ParamsE --------------------------
	.section	.nv.constant0._ZN7cutlass13device_kernelINS_4gemm6kernel13GemmUniversalIN4cute5tupleIJiiiiEEENS1_10collective13CollectiveMmaINS1_37MainloopSm90TmaGmmaWarpSpecializedFP8ILi3ENS5_IJNS4_1CILi1EEENSA_ILi2EEESB_EEENS1_35KernelTmaWarpSpecializedCooperativeEEENS5_IJNSA_ILi128EEENSA_ILi64EEESG_EEENS_12float_e5m2_tENS5_IJlSB_lEEESJ_SK_NS4_8TiledMMAINS4_8MMA_AtomIJNS4_4SM904GMMA30MMA_64x64x32_F32E5M2E5M2_SS_TNILNSO_7ScaleInE1ELSQ_1EEEEEENS4_6LayoutINS5_IJSC_SB_SB_EEENS5_IJSB_NSA_ILi0EEESV_EEEEENS5_IJNS4_10UnderscoreESY_SY_EEEEENS4_23SM90_TMA_LOAD_MULTICASTENS4_14ComposedLayoutINS4_7SwizzleILi3ELi4ELi3EEENS4_18smem_ptr_flag_bitsILi8EEENST_INS5_IJNSA_ILi8EEESG_EEENS5_IJSG_SB_EEEEEEEvNS4_8identityENS4_13SM90_TMA_LOADES1B_vS1C_EENS_8epilogue10collective6detail29Sm90TmaWarpSpecializedAdapterINS1G_15DefaultEpilogueISJ_SK_SK_NS1F_6thread17LinearCombinationISJ_Li1EffLNS1K_9ScaleType4KindE0ELNS_15FloatRoundStyleE2ESJ_EENS1_15EpilogueDefaultEEEEEvvEEEEvNT_6ParamsE,"a",@progbits
	.sectionflags	@""
	.align	4
.nv.constant0._ZN7cutlass13device_kernelINS_4gemm6kernel13GemmUniversalIN4cute5tupleIJiiiiEEENS1_10collective13CollectiveMmaINS1_37MainloopSm90TmaGmmaWarpSpecializedFP8ILi3ENS5_IJNS4_1CILi1EEENSA_ILi2EEESB_EEENS1_35KernelTmaWarpSpecializedCooperativeEEENS5_IJNSA_ILi128EEENSA_ILi64EEESG_EEENS_12float_e5m2_tENS5_IJlSB_lEEESJ_SK_NS4_8TiledMMAINS4_8MMA_AtomIJNS4_4SM904GMMA30MMA_64x64x32_F32E5M2E5M2_SS_TNILNSO_7ScaleInE1ELSQ_1EEEEEENS4_6LayoutINS5_IJSC_SB_SB_EEENS5_IJSB_NSA_ILi0EEESV_EEEEENS5_IJNS4_10UnderscoreESY_SY_EEEEENS4_23SM90_TMA_LOAD_MULTICASTENS4_14ComposedLayoutINS4_7SwizzleILi3ELi4ELi3EEENS4_18smem_ptr_flag_bitsILi8EEENST_INS5_IJNSA_ILi8EEESG_EEENS5_IJSG_SB_EEEEEEEvNS4_8identityENS4_13SM90_TMA_LOADES1B_vS1C_EENS_8epilogue10collective6detail29Sm90TmaWarpSpecializedAdapterINS1G_15DefaultEpilogueISJ_SK_SK_NS1F_6thread17LinearCombinationISJ_Li1EffLNS1K_9ScaleType4KindE0ELNS_15FloatRoundStyleE2ESJ_EENS1_15EpilogueDefaultEEEEEvvEEEEvNT_6ParamsE:
	.zero		1664


//--------------------- SYMBOLS --------------------------

	.type		.nv.reservedSmem.offset0,@object
	.size		.nv.reservedSmem.offset0,0x4
